def matmul_kernel(
    a_ptr,
    b_ptr,
    c_ptr,
    M,
    N,
    K,
    stride_am,
    stride_ak,
    stride_bk,
    stride_bn,
    stride_cm,
    stride_cn,
    BLOCK_M: tl.constexpr,
    BLOCK_N: tl.constexpr,
    BLOCK_K: tl.constexpr,
    GROUP_M: tl.constexpr,
):
    pid = tl.program_id(axis=0)
    num_pid_m = tl.cdiv(M, BLOCK_M)
    num_pid_n = tl.cdiv(N, BLOCK_N)
    num_pid_in_group = GROUP_M * num_pid_n
    group_id = pid // num_pid_in_group
    first_pid_m = group_id * GROUP_M
    group_size_m = min(num_pid_m - first_pid_m, GROUP_M)
    pid_m = first_pid_m + ((pid % num_pid_in_group) % group_size_m)
    pid_n = (pid % num_pid_in_group) // group_size_m

    offs_am = (pid_m * BLOCK_M + tl.arange(0, BLOCK_M)) % M
    offs_bn = (pid_n * BLOCK_N + tl.arange(0, BLOCK_N)) % N
    offs_k = tl.arange(0, BLOCK_K)
    a_ptrs = a_ptr + offs_am[:, None] * stride_am + offs_k[None, :] * stride_ak
    b_ptrs = b_ptr + offs_k[:, None] * stride_bk + offs_bn[None, :] * stride_bn

    acc = tl.zeros((BLOCK_M, BLOCK_N), dtype=tl.float32)
    for kk in range(0, tl.cdiv(K, BLOCK_K)):
        a = tl.load(a_ptrs, mask=offs_k[None, :] < K - kk * BLOCK_K, other=0.0)
        b = tl.load(b_ptrs, mask=offs_k[:, None] < K - kk * BLOCK_K, other=0.0)
        acc = tl.dot(a, b, acc)
        a_ptrs += BLOCK_K * stride_ak
        b_ptrs += BLOCK_K * stride_bk

    c = acc.to(c_ptr.dtype.element_ty)
    offs_cm = pid_m * BLOCK_M + tl.arange(0, BLOCK_M)
    offs_cn = pid_n * BLOCK_N + tl.arange(0, BLOCK_N)
    c_ptrs = c_ptr + offs_cm[:, None] * stride_cm + offs_cn[None, :] * stride_cn
    mask = (offs_cm[:, None] < M) & (offs_cn[None, :] < N)
    tl.store(c_ptrs, c, mask=mask)

# config = {"BLOCK_K": 64, "BLOCK_M": 16, "BLOCK_N": 64, "GROUP_M": 8, "arch": "sm_90", "dtype": "fp8e4m3", "num_ctas": 1, "num_stages": 2, "num_warps": 2}
# arch = sm_90


// ===== COMPILED SASS (sm_90a) =====

	.target	sm_90a

	.elftype	@"ET_EXEC"


//--------------------- .note.nv.tkinfo           --------------------------
	.section	.note.nv.tkinfo,"",@"SHT_NOTE"
	.sectionflags	@"SHF_NOTE_NV_TKINFO"
	.tkinfo
        /*0018*/ 	.word	0x00000002
        /*0030*/ 	.string	""
        /*0030*/ 	.string	"ptxas"
        /*0030*/ 	.string	"Cuda compilation tools, release 13.0, V13.0.88"
        /*0030*/ 	.string	"Build cuda_13.0.r13.0/compiler.36424714_0"
        /*0030*/ 	.string	"-v  -suppress-debug-info  -lineinfo  -arch sm_90a "



//--------------------- .note.nv.cuinfo           --------------------------
	.section	.note.nv.cuinfo,"",@"SHT_NOTE"
	.sectionflags	@"SHF_NOTE_NV_CUINFO"
        /*0018*/ 	.short	0x0002
        /*001a*/ 	.short	0x005a
        /*001c*/ 	.short	0x0082
	.zero		2


//--------------------- .nv.info                  --------------------------
	.section	.nv.info,"",@"SHT_CUDA_INFO"
	.align	4


	//----- nvinfo : EIATTR_REGCOUNT
	.align		4
        /*0000*/ 	.byte	0x04, 0x2f
        /*0002*/ 	.short	(.L_1 - .L_0)
	.align		4
.L_0:
        /*0004*/ 	.word	index@(matmul_kernel)
        /*0008*/ 	.word	0x000000e6


	//----- nvinfo : EIATTR_FRAME_SIZE
	.align		4
.L_1:
        /*000c*/ 	.byte	0x04, 0x11
        /*000e*/ 	.short	(.L_3 - .L_2)
	.align		4
.L_2:
        /*0010*/ 	.word	index@(matmul_kernel)
        /*0014*/ 	.word	0x00000000


	//----- nvinfo : EIATTR_MIN_STACK_SIZE
	.align		4
.L_3:
        /*0018*/ 	.byte	0x04, 0x12
        /*001a*/ 	.short	(.L_5 - .L_4)
	.align		4
.L_4:
        /*001c*/ 	.word	index@(matmul_kernel)
        /*0020*/ 	.word	0x00000000
.L_5:


//--------------------- .nv.compat                --------------------------
	.section	.nv.compat,"",@"SHT_CUDA_COMPAT_INFO"
	.align	4
        /*0000*/ 	.byte	0x02, 0x09, 0x01, 0x00, 0x02, 0x02, 0x02, 0x00, 0x02, 0x05, 0x05, 0x00, 0x03, 0x07, 0x01, 0x01
        /*0010*/ 	.byte	0x02, 0x03, 0x00, 0x00, 0x02, 0x06, 0x01, 0x00, 0x04, 0x0b, 0x08, 0x00, 0x00, 0x00, 0x00, 0x00
        /*0020*/ 	.byte	0x00, 0x00, 0x00, 0x00


//--------------------- .nv.info.matmul_kernel    --------------------------
	.section	.nv.info.matmul_kernel,"",@"SHT_CUDA_INFO"
	.sectionflags	@""
	.align	4


	//----- nvinfo : EIATTR_CUDA_API_VERSION
	.align		4
        /*0000*/ 	.byte	0x04, 0x37
        /*0002*/ 	.short	(.L_7 - .L_6)
.L_6:
        /*0004*/ 	.word	0x00000082


	//----- nvinfo : EIATTR_KPARAM_INFO
	.align		4
.L_7:
        /*0008*/ 	.byte	0x04, 0x17
        /*000a*/ 	.short	(.L_9 - .L_8)
.L_8:
        /*000c*/ 	.word	0x00000000
        /*0010*/ 	.short	0x000d
        /*0012*/ 	.short	0x0048
        /*0014*/ 	.byte	0x00, 0xf4, 0x21, 0x00


	//----- nvinfo : EIATTR_KPARAM_INFO
	.align		4
.L_9:
        /*0018*/ 	.byte	0x04, 0x17
        /*001a*/ 	.short	(.L_11 - .L_10)
.L_10:
        /*001c*/ 	.word	0x00000000
        /*0020*/ 	.short	0x000c
        /*0022*/ 	.short	0x0040
        /*0024*/ 	.byte	0x00, 0xf4, 0x21, 0x00


	//----- nvinfo : EIATTR_KPARAM_INFO
	.align		4
.L_11:
        /*0028*/ 	.byte	0x04, 0x17
        /*002a*/ 	.short	(.L_13 - .L_12)
.L_12:
        /*002c*/ 	.word	0x00000000
        /*0030*/ 	.short	0x000b
        /*0032*/ 	.short	0x0038
        /*0034*/ 	.byte	0x00, 0xf0, 0x11, 0x00


	//----- nvinfo : EIATTR_KPARAM_INFO
	.align		4
.L_13:
        /*0038*/ 	.byte	0x04, 0x17
        /*003a*/ 	.short	(.L_15 - .L_14)
.L_14:
        /*003c*/ 	.word	0x00000000
        /*0040*/ 	.short	0x000a
        /*0042*/ 	.short	0x0034
        /*0044*/ 	.byte	0x00, 0xf0, 0x11, 0x00


	//----- nvinfo : EIATTR_KPARAM_INFO
	.align		4
.L_15:
        /*0048*/ 	.byte	0x04, 0x17
        /*004a*/ 	.short	(.L_17 - .L_16)
.L_16:
        /*004c*/ 	.word	0x00000000
        /*0050*/ 	.short	0x0009
        /*0052*/ 	.short	0x0030
        /*0054*/ 	.byte	0x00, 0xf0, 0x11, 0x00


	//----- nvinfo : EIATTR_KPARAM_INFO
	.align		4
.L_17:
        /*0058*/ 	.byte	0x04, 0x17
        /*005a*/ 	.short	(.L_19 - .L_18)
.L_18:
        /*005c*/ 	.word	0x00000000
        /*0060*/ 	.short	0x0008
        /*0062*/ 	.short	0x002c
        /*0064*/ 	.byte	0x00, 0xf0, 0x11, 0x00


	//----- nvinfo : EIATTR_KPARAM_INFO
	.align		4
.L_19:
        /*0068*/ 	.byte	0x04, 0x17
        /*006a*/ 	.short	(.L_21 - .L_20)
.L_20:
        /*006c*/ 	.word	0x00000000
        /*0070*/ 	.short	0x0007
        /*0072*/ 	.short	0x0028
        /*0074*/ 	.byte	0x00, 0xf0, 0x11, 0x00


	//----- nvinfo : EIATTR_KPARAM_INFO
	.align		4
.L_21:
        /*0078*/ 	.byte	0x04, 0x17
        /*007a*/ 	.short	(.L_23 - .L_22)
.L_22:
        /*007c*/ 	.word	0x00000000
        /*0080*/ 	.short	0x0006
        /*0082*/ 	.short	0x0024
        /*0084*/ 	.byte	0x00, 0xf0, 0x11, 0x00


	//----- nvinfo : EIATTR_KPARAM_INFO
	.align		4
.L_23:
        /*0088*/ 	.byte	0x04, 0x17
        /*008a*/ 	.short	(.L_25 - .L_24)
.L_24:
        /*008c*/ 	.word	0x00000000
        /*0090*/ 	.short	0x0005
        /*0092*/ 	.short	0x0020
        /*0094*/ 	.byte	0x00, 0xf0, 0x11, 0x00


	//----- nvinfo : EIATTR_KPARAM_INFO
	.align		4
.L_25:
        /*0098*/ 	.byte	0x04, 0x17
        /*009a*/ 	.short	(.L_27 - .L_26)
.L_26:
        /*009c*/ 	.word	0x00000000
        /*00a0*/ 	.short	0x0004
        /*00a2*/ 	.short	0x001c
        /*00a4*/ 	.byte	0x00, 0xf0, 0x11, 0x00


	//----- nvinfo : EIATTR_KPARAM_INFO
	.align		4
.L_27:
        /*00a8*/ 	.byte	0x04, 0x17
        /*00aa*/ 	.short	(.L_29 - .L_28)
.L_28:
        /*00ac*/ 	.word	0x00000000
        /*00b0*/ 	.short	0x0003
        /*00b2*/ 	.short	0x0018
        /*00b4*/ 	.byte	0x00, 0xf0, 0x11, 0x00


	//----- nvinfo : EIATTR_KPARAM_INFO
	.align		4
.L_29:
        /*00b8*/ 	.byte	0x04, 0x17
        /*00ba*/ 	.short	(.L_31 - .L_30)
.L_30:
        /*00bc*/ 	.word	0x00000000
        /*00c0*/ 	.short	0x0002
        /*00c2*/ 	.short	0x0010
        /*00c4*/ 	.byte	0x00, 0xf4, 0x21, 0x00


	//----- nvinfo : EIATTR_KPARAM_INFO
	.align		4
.L_31:
        /*00c8*/ 	.byte	0x04, 0x17
        /*00ca*/ 	.short	(.L_33 - .L_32)
.L_32:
        /*00cc*/ 	.word	0x00000000
        /*00d0*/ 	.short	0x0001
        /*00d2*/ 	.short	0x0008
        /*00d4*/ 	.byte	0x00, 0xf4, 0x21, 0x00


	//----- nvinfo : EIATTR_KPARAM_INFO
	.align		4
.L_33:
        /*00d8*/ 	.byte	0x04, 0x17
        /*00da*/ 	.short	(.L_35 - .L_34)
.L_34:
        /*00dc*/ 	.word	0x00000000
        /*00e0*/ 	.short	0x0000
        /*00e2*/ 	.short	0x0000
        /*00e4*/ 	.byte	0x00, 0xf4, 0x21, 0x00


	//----- nvinfo : EIATTR_SPARSE_MMA_MASK
	.align		4
.L_35:
        /*00e8*/ 	.byte	0x03, 0x50
        /*00ea*/ 	.short	0x0000


	//----- nvinfo : EIATTR_MAXREG_COUNT
	.align		4
        /*00ec*/ 	.byte	0x03, 0x1b
        /*00ee*/ 	.short	0x00ff


	//----- nvinfo : EIATTR_NUM_BARRIERS
	.align		4
        /*00f0*/ 	.byte	0x02, 0x4c
        /*00f2*/ 	.byte	0x01
	.zero		1


	//----- nvinfo : EIATTR_MERCURY_ISA_VERSION
	.align		4
        /*00f4*/ 	.byte	0x03, 0x5f
        /*00f6*/ 	.short	0x0101


	//----- nvinfo : EIATTR_EXIT_INSTR_OFFSETS
	.align		4
        /*00f8*/ 	.byte	0x04, 0x1c
        /*00fa*/ 	.short	(.L_37 - .L_36)


	//   ....[0]....
.L_36:
        /*00fc*/ 	.word	0x00008a70


	//   ....[1]....
        /*0100*/ 	.word	0x00008a90


	//----- nvinfo : EIATTR_REQNTID
	.align		4
.L_37:
        /*0104*/ 	.byte	0x04, 0x10
        /*0106*/ 	.short	(.L_39 - .L_38)
.L_38:
        /*0108*/ 	.word	0x00000040
        /*010c*/ 	.word	0x00000001
        /*0110*/ 	.word	0x00000001


	//----- nvinfo : EIATTR_CBANK_PARAM_SIZE
	.align		4
.L_39:
        /*0114*/ 	.byte	0x03, 0x19
        /*0116*/ 	.short	0x0050


	//----- nvinfo : EIATTR_PARAM_CBANK
	.align		4
        /*0118*/ 	.byte	0x04, 0x0a
        /*011a*/ 	.short	(.L_41 - .L_40)
	.align		4
.L_40:
        /*011c*/ 	.word	index@(.nv.constant0.matmul_kernel)
        /*0120*/ 	.short	0x0210
        /*0122*/ 	.short	0x0050


	//----- nvinfo : EIATTR_SW_WAR
	.align		4
.L_41:
        /*0124*/ 	.byte	0x04, 0x36
        /*0126*/ 	.short	(.L_43 - .L_42)
.L_42:
        /*0128*/ 	.word	0x00000008
.L_43:


//--------------------- .nv.callgraph             --------------------------
	.section	.nv.callgraph,"",@"SHT_CUDA_CALLGRAPH"
	.align	4
	.sectionentsize	8
	.align		4
        /*0000*/ 	.word	0x00000000
	.align		4
        /*0004*/ 	.word	0xffffffff
	.align		4
        /*0008*/ 	.word	0x00000000
	.align		4
        /*000c*/ 	.word	0xfffffffe
	.align		4
        /*0010*/ 	.word	0x00000000
	.align		4
        /*0014*/ 	.word	0xfffffffd
	.align		4
        /*0018*/ 	.word	0x00000000
	.align		4
        /*001c*/ 	.word	0xfffffffc


//--------------------- .text.matmul_kernel       --------------------------
	.section	.text.matmul_kernel,"ax",@progbits
	.align	128
        .global         matmul_kernel
        .type           matmul_kernel,@function
        .size           matmul_kernel,(.L_x_4 - matmul_kernel)
        .other          matmul_kernel,@"STO_CUDA_ENTRY STV_DEFAULT"
matmul_kernel:
.text.matmul_kernel:
[----:B------:R-:W0:Y:S08]  /*0000*/  LDC R1, c[0x0][0x28] ;  /* 0x00000a00ff017b82 */ /* 0x000e300000000800 */
[----:B------:R-:W1:Y:S01]  /*0010*/  LDC.64 R46, c[0x0][0x228] ;  /* 0x00008a00ff2e7b82 */ /* 0x000e620000000a00 */
[----:B------:R-:W2:Y:S01]  /*0020*/  S2R R5, SR_CTAID.X ;  /* 0x0000000000057919 */ /* 0x000ea20000002500 */
[----:B------:R-:W-:Y:S01]  /*0030*/  ULDC UR4, c[0x0][0x230] ;  /* 0x00008c0000047ab9 */ /* 0x000fe20000000800 */
[----:B------:R-:W-:Y:S01]  /*0040*/  ULDC.64 UR6, c[0x0][0x208] ;  /* 0x0000820000067ab9 */ /* 0x000fe20000000a00 */
[----:B------:R-:W-:Y:S01]  /*0050*/  UIADD3 UR4, UR4, 0x3f, URZ ;  /* 0x0000003f04047890 */ /* 0x000fe2000fffe03f */
[----:B------:R-:W-:-:S03]  /*0060*/  ULDC UR12, c[0x0][0x230] ;  /* 0x00008c00000c7ab9 */ /* 0x000fc60000000800 */
[----:B------:R-:W-:Y:S01]  /*0070*/  UISETP.GT.AND UP0, UPT, UR4, 0x3f, UPT ;  /* 0x0000003f0400788c */ /* 0x000fe2000bf04270 */
[----:B-1----:R-:W-:-:S05]  /*0080*/  VIADD R0, R47, 0x3f ;  /* 0x0000003f2f007836 */ /* 0x002fca0000000000 */
[----:B------:R-:W-:-:S04]  /*0090*/  SHF.R.S32.HI R3, RZ, 0x1f, R0 ;  /* 0x0000001fff037819 */ /* 0x000fc80000011400 */
[----:B------:R-:W-:Y:S02]  /*00a0*/  LEA.HI R3, R3, R0, RZ, 0x6 ;  /* 0x0000000003037211 */ /* 0x000fe400078f30ff */
[----:B--2---:R-:W-:Y:S02]  /*00b0*/  IABS R8, R5 ;  /* 0x0000000500087213 */ /* 0x004fe40000000000 */
[----:B------:R-:W-:-:S05]  /*00c0*/  SHF.R.S32.HI R3, RZ, 0x6, R3 ;  /* 0x00000006ff037819 */ /* 0x000fca0000011403 */
[----:B------:R-:W-:-:S05]  /*00d0*/  IMAD.SHL.U32 R4, R3, 0x8, RZ ;  /* 0x0000000803047824 */ /* 0x000fca00078e00ff */
[-C--:B------:R-:W-:Y:S02]  /*00e0*/  IABS R7, R4.reuse ;  /* 0x0000000400077213 */ /* 0x080fe40000000000 */
[----:B------:R-:W-:Y:S02]  /*00f0*/  IABS R10, R4 ;  /* 0x00000004000a7213 */ /* 0x000fe40000000000 */
[----:B------:R-:W1:Y:S08]  /*0100*/  I2F.RP R0, R7 ;  /* 0x0000000700007306 */ /* 0x000e700000209400 */
[----:B-1----:R-:W1:Y:S02]  /*0110*/  MUFU.RCP R0, R0 ;  /* 0x0000000000007308 */ /* 0x002e640000001000 */
[----:B-1----:R-:W-:-:S02]  /*0120*/  VIADD R2, R0, 0xffffffe ;  /* 0x0ffffffe00027836 */ /* 0x002fc40000000000 */
[----:B------:R-:W-:-:S04]  /*0130*/  IMAD.MOV R0, RZ, RZ, -R10 ;  /* 0x000000ffff007224 */ /* 0x000fc800078e0a0a */
[----:B------:R1:W2:Y:S02]  /*0140*/  F2I.FTZ.U32.TRUNC.NTZ R3, R2 ;  /* 0x0000000200037305 */ /* 0x0002a4000021f000 */
[----:B-1----:R-:W-:Y:S02]  /*0150*/  IMAD.MOV.U32 R2, RZ, RZ, RZ ;  /* 0x000000ffff027224 */ /* 0x002fe400078e00ff */
[----:B--2---:R-:W-:-:S04]  /*0160*/  IMAD.MOV R6, RZ, RZ, -R3 ;  /* 0x000000ffff067224 */ /* 0x004fc800078e0a03 */
[----:B------:R-:W-:Y:S02]  /*0170*/  IMAD R9, R6, R7, RZ ;  /* 0x0000000706097224 */ /* 0x000fe400078e02ff */
[----:B------:R-:W-:Y:S02]  /*0180*/  IMAD.MOV.U32 R6, RZ, RZ, R8 ;  /* 0x000000ffff067224 */ /* 0x000fe400078e0008 */
[----:B------:R-:W-:-:S06]  /*0190*/  IMAD.HI.U32 R3, R3, R9, R2 ;  /* 0x0000000903037227 */ /* 0x000fcc00078e0002 */
[----:B------:R-:W-:-:S04]  /*01a0*/  IMAD.HI.U32 R3, R3, R6, RZ ;  /* 0x0000000603037227 */ /* 0x000fc800078e00ff */
[----:B------:R-:W-:-:S05]  /*01b0*/  IMAD R0, R3, R0, R6 ;  /* 0x0000000003007224 */ /* 0x000fca00078e0206 */
[----:B------:R-:W-:-:S13]  /*01c0*/  ISETP.GT.U32.AND P1, PT, R7, R0, PT ;  /* 0x000000000700720c */ /* 0x000fda0003f24070 */
[----:B------:R-:W-:Y:S02]  /*01d0*/  @!P1 IMAD.IADD R0, R0, 0x1, -R7 ;  /* 0x0000000100009824 */ /* 0x000fe400078e0a07 */
[----:B------:R-:W-:Y:S01]  /*01e0*/  @!P1 VIADD R3, R3, 0x1 ;  /* 0x0000000103039836 */ /* 0x000fe20000000000 */
[----:B------:R-:W-:Y:S02]  /*01f0*/  ISETP.NE.AND P1, PT, R4, RZ, PT ;  /* 0x000000ff0400720c */ /* 0x000fe40003f25270 */
[----:B------:R-:W-:Y:S02]  /*0200*/  ISETP.GE.U32.AND P0, PT, R0, R7, PT ;  /* 0x000000070000720c */ /* 0x000fe40003f06070 */
[----:B------:R-:W-:-:S04]  /*0210*/  LOP3.LUT R0, R5, R4, RZ, 0x3c, !PT ;  /* 0x0000000405007212 */ /* 0x000fc800078e3cff */
[----:B------:R-:W-:Y:S01]  /*0220*/  ISETP.GE.AND P2, PT, R0, RZ, PT ;  /* 0x000000ff0000720c */ /* 0x000fe20003f46270 */
[----:B------:R-:W-:-:S06]  /*0230*/  VIADD R0, R46, 0xf ;  /* 0x0000000f2e007836 */ /* 0x000fcc0000000000 */
[----:B------:R-:W-:-:S04]  /*0240*/  @P0 VIADD R3, R3, 0x1 ;  /* 0x0000000103030836 */ /* 0x000fc80000000000 */
[----:B------:R-:W-:Y:S01]  /*0250*/  IMAD.MOV.U32 R2, RZ, RZ, R3 ;  /* 0x000000ffff027224 */ /* 0x000fe200078e0003 */
[----:B------:R-:W-:-:S03]  /*0260*/  SHF.R.S32.HI R3, RZ, 0x1f, R0 ;  /* 0x0000001fff037819 */ /* 0x000fc60000011400 */
[----:B------:R-:W-:Y:S01]  /*0270*/  @!P2 IMAD.MOV R2, RZ, RZ, -R2 ;  /* 0x000000ffff02a224 */ /* 0x000fe200078e0a02 */
[----:B------:R-:W-:Y:S02]  /*0280*/  @!P1 LOP3.LUT R2, RZ, R4, RZ, 0x33, !PT ;  /* 0x00000004ff029212 */ /* 0x000fe400078e33ff */
[----:B------:R-:W-:-:S03]  /*0290*/  LEA.HI R3, R3, R0, RZ, 0x4 ;  /* 0x0000000003037211 */ /* 0x000fc600078f20ff */
[----:B------:R-:W-:Y:S02]  /*02a0*/  IMAD.SHL.U32 R6, R2, 0x8, RZ ;  /* 0x0000000802067824 */ /* 0x000fe400078e00ff */
[----:B------:R-:W-:-:S03]  /*02b0*/  IMAD.MOV R2, RZ, RZ, -R2 ;  /* 0x000000ffff027224 */ /* 0x000fc600078e0a02 */
[----:B------:R-:W-:Y:S01]  /*02c0*/  LEA.HI.SX32 R3, R3, -R6, 0x1c ;  /* 0x8000000603037211 */ /* 0x000fe200078fe2ff */
[----:B------:R-:W-:-:S03]  /*02d0*/  IMAD R4, R4, R2, R5 ;  /* 0x0000000204047224 */ /* 0x000fc600078e0205 */
[----:B------:R-:W-:Y:S02]  /*02e0*/  VIMNMX R11, R3, 0x8, PT ;  /* 0x00000008030b7848 */ /* 0x000fe40003fe0100 */
[----:B------:R-:W-:Y:S02]  /*02f0*/  IABS R9, R4 ;  /* 0x0000000400097213 */ /* 0x000fe40000000000 */
[----:B------:R-:W-:-:S04]  /*0300*/  IABS R7, R11 ;  /* 0x0000000b00077213 */ /* 0x000fc80000000000 */
[----:B------:R-:W1:Y:S08]  /*0310*/  I2F.RP R0, R7 ;  /* 0x0000000700007306 */ /* 0x000e700000209400 */
[----:B-1----:R-:W1:Y:S02]  /*0320*/  MUFU.RCP R0, R0 ;  /* 0x0000000000007308 */ /* 0x002e640000001000 */
[----:B-1----:R-:W-:-:S06]  /*0330*/  VIADD R3, R0, 0xffffffe ;  /* 0x0ffffffe00037836 */ /* 0x002fcc0000000000 */
[----:B------:R-:W1:Y:S02]  /*0340*/  F2I.FTZ.U32.TRUNC.NTZ R3, R3 ;  /* 0x0000000300037305 */ /* 0x000e64000021f000 */
[----:B-1----:R-:W-:-:S04]  /*0350*/  IMAD.MOV R8, RZ, RZ, -R3 ;  /* 0x000000ffff087224 */ /* 0x002fc800078e0a03 */
[----:B------:R-:W-:Y:S01]  /*0360*/  IMAD.MOV.U32 R2, RZ, RZ, R8 ;  /* 0x000000ffff027224 */ /* 0x000fe200078e0008 */
[----:B------:R-:W-:-:S03]  /*0370*/  IABS R8, R11 ;  /* 0x0000000b00087213 */ /* 0x000fc60000000000 */
[----:B------:R-:W-:Y:S02]  /*0380*/  IMAD R5, R2, R7, RZ ;  /* 0x0000000702057224 */ /* 0x000fe400078e02ff */
[----:B------:R-:W-:-:S04]  /*0390*/  IMAD.MOV.U32 R2, RZ, RZ, RZ ;  /* 0x000000ffff027224 */ /* 0x000fc800078e00ff */
[----:B------:R-:W-:-:S04]  /*03a0*/  IMAD.HI.U32 R2, R3, R5, R2 ;  /* 0x0000000503027227 */ /* 0x000fc800078e0002 */
[----:B------:R-:W-:Y:S02]  /*03b0*/  IMAD.MOV R3, RZ, RZ, -R8 ;  /* 0x000000ffff037224 */ /* 0x000fe400078e0a08 */
[----:B------:R-:W-:-:S04]  /*03c0*/  IMAD.HI.U32 R0, R2, R9, RZ ;  /* 0x0000000902007227 */ /* 0x000fc800078e00ff */
[----:B------:R-:W-:Y:S01]  /*03d0*/  IMAD R2, R0, R3, R9 ;  /* 0x0000000300027224 */ /* 0x000fe200078e0209 */
[----:B------:R-:W-:-:S04]  /*03e0*/  LOP3.LUT R3, R4, R11, RZ, 0x3c, !PT ;  /* 0x0000000b04037212 */ /* 0x000fc800078e3cff */
[----:B------:R-:W-:Y:S02]  /*03f0*/  ISETP.GT.U32.AND P1, PT, R7, R2, PT ;  /* 0x000000020700720c */ /* 0x000fe40003f24070 */
[----:B------:R-:W-:-:S11]  /*0400*/  ISETP.GE.AND P2, PT, R3, RZ, PT ;  /* 0x000000ff0300720c */ /* 0x000fd60003f46270 */
[----:B------:R-:W-:Y:S02]  /*0410*/  @!P1 IMAD.IADD R2, R2, 0x1, -R7 ;  /* 0x0000000102029824 */ /* 0x000fe400078e0a07 */
[----:B------:R-:W-:Y:S01]  /*0420*/  @!P1 VIADD R0, R0, 0x1 ;  /* 0x0000000100009836 */ /* 0x000fe20000000000 */
[----:B------:R-:W-:Y:S02]  /*0430*/  ISETP.NE.AND P1, PT, R11, RZ, PT ;  /* 0x000000ff0b00720c */ /* 0x000fe40003f25270 */
[----:B------:R-:W-:Y:S02]  /*0440*/  ISETP.GE.U32.AND P0, PT, R2, R7, PT ;  /* 0x000000070200720c */ /* 0x000fe40003f06070 */
[----:B------:R-:W1:Y:S11]  /*0450*/  S2R R2, SR_TID.X ;  /* 0x0000000000027919 */ /* 0x000e760000002100 */
[----:B------:R-:W-:Y:S01]  /*0460*/  @P0 VIADD R0, R0, 0x1 ;  /* 0x0000000100000836 */ /* 0x000fe20000000000 */
[----:B------:R-:W-:-:S03]  /*0470*/  PLOP3.LUT P0, PT, PT, PT, UP0, 0x80, 0x0 ;  /* 0x000000000000781c */ /* 0x000fc60003f0f008 */
[----:B------:R-:W-:-:S04]  /*0480*/  IMAD.MOV.U32 R42, RZ, RZ, R0 ;  /* 0x000000ffff2a7224 */ /* 0x000fc800078e0000 */
[----:B------:R-:W-:Y:S01]  /*0490*/  @!P2 IMAD.MOV R42, RZ, RZ, -R42 ;  /* 0x000000ffff2aa224 */ /* 0x000fe200078e0a2a */
[----:B------:R-:W-:-:S05]  /*04a0*/  @!P1 LOP3.LUT R42, RZ, R11, RZ, 0x33, !PT ;  /* 0x0000000bff2a9212 */ /* 0x000fca00078e33ff */
[----:B------:R-:W-:Y:S02]  /*04b0*/  IMAD.MOV R0, RZ, RZ, -R42 ;  /* 0x000000ffff007224 */ /* 0x000fe400078e0a2a */
[----:B------:R-:W-:Y:S02]  /*04c0*/  IMAD.SHL.U32 R42, R42, 0x40, RZ ;  /* 0x000000402a2a7824 */ /* 0x000fe400078e00ff */
[----:B------:R-:W-:Y:S01]  /*04d0*/  IMAD R0, R11, R0, R4 ;  /* 0x000000000b007224 */ /* 0x000fe200078e0204 */
[----:B-1----:R-:W-:-:S03]  /*04e0*/  SHF.R.U32.HI R134, RZ, 0x4, R2 ;  /* 0x00000004ff867819 */ /* 0x002fc60000011602 */
[----:B------:R-:W-:Y:S01]  /*04f0*/  IMAD.IADD R0, R6, 0x1, R0 ;  /* 0x0000000106007824 */ /* 0x000fe200078e0200 */
[----:B------:R-:W-:Y:S02]  /*0500*/  LOP3.LUT R3, R2, 0xf, RZ, 0xc0, !PT ;  /* 0x0000000f02037812 */ /* 0x000fe400078ec0ff */
[----:B------:R-:W-:Y:S02]  /*0510*/  SGXT.U32 R134, R134, 0x2 ;  /* 0x000000028686781a */ /* 0x000fe40000000000 */
[----:B------:R-:W-:Y:S01]  /*0520*/  LEA.HI R132, R2, 0x3c, RZ, 0x1c ;  /* 0x0000003c02847811 */ /* 0x000fe200078fe0ff */
[----:B------:R-:W-:Y:S01]  /*0530*/  IMAD R0, R0, 0x10, R3 ;  /* 0x0000001000007824 */ /* 0x000fe200078e0203 */
[C---:B------:R-:W-:Y:S02]  /*0540*/  LOP3.LUT R48, R134.reuse, 0x4, RZ, 0xfc, !PT ;  /* 0x0000000486307812 */ /* 0x040fe400078efcff */
[C---:B------:R-:W-:Y:S02]  /*0550*/  LOP3.LUT R50, R134.reuse, 0x8, RZ, 0xfc, !PT ;  /* 0x0000000886327812 */ /* 0x040fe400078efcff */
[----:B------:R-:W-:-:S02]  /*0560*/  LOP3.LUT R52, R134, 0xc, RZ, 0xfc, !PT ;  /* 0x0000000c86347812 */ /* 0x000fc400078efcff */
[C---:B------:R-:W-:Y:S02]  /*0570*/  LOP3.LUT R156, R134.reuse, 0x10, RZ, 0xfc, !PT ;  /* 0x00000010869c7812 */ /* 0x040fe400078efcff */
[C---:B------:R-:W-:Y:S02]  /*0580*/  LOP3.LUT R154, R134.reuse, 0x14, RZ, 0xfc, !PT ;  /* 0x00000014869a7812 */ /* 0x040fe400078efcff */
[C---:B------:R-:W-:Y:S02]  /*0590*/  LOP3.LUT R152, R134.reuse, 0x18, RZ, 0xfc, !PT ;  /* 0x0000001886987812 */ /* 0x040fe400078efcff */
[C---:B------:R-:W-:Y:S02]  /*05a0*/  LOP3.LUT R150, R134.reuse, 0x1c, RZ, 0xfc, !PT ;  /* 0x0000001c86967812 */ /* 0x040fe400078efcff */
[C---:B------:R-:W-:Y:S02]  /*05b0*/  LOP3.LUT R148, R134.reuse, 0x20, RZ, 0xfc, !PT ;  /* 0x0000002086947812 */ /* 0x040fe400078efcff */
[----:B------:R-:W-:-:S02]  /*05c0*/  LOP3.LUT R146, R134, 0x24, RZ, 0xfc, !PT ;  /* 0x0000002486927812 */ /* 0x000fc400078efcff */
[C---:B------:R-:W-:Y:S02]  /*05d0*/  LOP3.LUT R144, R134.reuse, 0x28, RZ, 0xfc, !PT ;  /* 0x0000002886907812 */ /* 0x040fe400078efcff */
[C---:B------:R-:W-:Y:S02]  /*05e0*/  LOP3.LUT R142, R134.reuse, 0x2c, RZ, 0xfc, !PT ;  /* 0x0000002c868e7812 */ /* 0x040fe400078efcff */
[C---:B------:R-:W-:Y:S02]  /*05f0*/  LOP3.LUT R140, R134.reuse, 0x30, RZ, 0xfc, !PT ;  /* 0x00000030868c7812 */ /* 0x040fe400078efcff */
[C---:B------:R-:W-:Y:S02]  /*0600*/  LOP3.LUT R138, R134.reuse, 0x34, RZ, 0xfc, !PT ;  /* 0x00000034868a7812 */ /* 0x040fe400078efcff */
[----:B------:R-:W-:Y:S01]  /*0610*/  LOP3.LUT R136, R134, 0x38, RZ, 0xfc, !PT ;  /* 0x0000003886887812 */ /* 0x000fe200078efcff */
[----:B0-----:R-:W-:Y:S06]  /*0620*/  @P0 BRA `(.L_x_0) ;  /* 0x0000000000340947 */ /* 0x001fec0003800000 */
[C---:B------:R-:W-:Y:S01]  /*0630*/  IMAD.SHL.U32 R47, R2.reuse, 0x40, RZ ;  /* 0x00000040022f7824 */ /* 0x040fe200078e00ff */
[----:B------:R-:W-:Y:S01]  /*0640*/  CS2R R24, SRZ ;  /* 0x0000000000187805 */ /* 0x000fe2000001ff00 */
[C---:B------:R-:W-:Y:S01]  /*0650*/  IMAD.SHL.U32 R43, R2.reuse, 0x2, RZ ;  /* 0x00000002022b7824 */ /* 0x040fe200078e00ff */
[----:B------:R-:W-:Y:S01]  /*0660*/  CS2R R26, SRZ ;  /* 0x00000000001a7805 */ /* 0x000fe2000001ff00 */
[----:B------:R-:W-:Y:S01]  /*0670*/  IMAD.SHL.U32 R44, R2, 0x8, RZ ;  /* 0x00000008022c7824 */ /* 0x000fe200078e00ff */
[----:B------:R-:W-:Y:S02]  /*0680*/  CS2R R32, SRZ ;  /* 0x0000000000207805 */ /* 0x000fe4000001ff00 */
[----:B------:R-:W-:Y:S02]  /*0690*/  CS2R R34, SRZ ;  /* 0x0000000000227805 */ /* 0x000fe4000001ff00 */
[----:B------:R-:W-:Y:S02]  /*06a0*/  CS2R R20, SRZ ;  /* 0x0000000000147805 */ /* 0x000fe4000001ff00 */
[----:B------:R-:W-:-:S02]  /*06b0*/  CS2R R22, SRZ ;  /* 0x0000000000167805 */ /* 0x000fc4000001ff00 */
[----:B------:R-:W-:Y:S02]  /*06c0*/  CS2R R28, SRZ ;  /* 0x00000000001c7805 */ /* 0x000fe4000001ff00 */
[----:B------:R-:W-:Y:S02]  /*06d0*/  CS2R R30, SRZ ;  /* 0x00000000001e7805 */ /* 0x000fe4000001ff00 */
[----:B------:R-:W-:Y:S01]  /*06e0*/  LOP3.LUT R47, R47, 0x40, RZ, 0xc0, !PT ;  /* 0x000000402f2f7812 */ /* 0x000fe200078ec0ff */
[----:B------:R-:W-:Y:S06]  /*06f0*/  BRA `(.L_x_1) ;  /* 0x0000007400c87947 */ /* 0x000fec0003800000 */
.L_x_0:
[----:B------:R-:W-:Y:S01]  /*0700*/  IABS R13, R46 ;  /* 0x0000002e000d7213 */ /* 0x000fe20000000000 */
[C---:B------:R-:W-:Y:S01]  /*0710*/  VIADD R14, R42.reuse, 0x3e ;  /* 0x0000003e2a0e7836 */ /* 0x040fe20000000000 */
[----:B------:R-:W-:Y:S01]  /*0720*/  IABS R4, R47 ;  /* 0x0000002f00047213 */ /* 0x000fe20000000000 */
[----:B------:R-:W-:Y:S01]  /*0730*/  VIADD R15, R42, 0x3d ;  /* 0x0000003d2a0f7836 */ /* 0x000fe20000000000 */
[----:B------:R-:W0:Y:S01]  /*0740*/  I2F.RP R5, R13 ;  /* 0x0000000d00057306 */ /* 0x000e220000209400 */
[----:B------:R-:W-:Y:S01]  /*0750*/  ISETP.GE.AND P5, PT, R0, RZ, PT ;  /* 0x000000ff0000720c */ /* 0x000fe20003fa6270 */
[----:B------:R-:W-:Y:S01]  /*0760*/  VIADD R16, R42, 0x3c ;  /* 0x0000003c2a107836 */ /* 0x000fe20000000000 */
[----:B------:R-:W-:Y:S01]  /*0770*/  ISETP.GE.AND P4, PT, R14, RZ, PT ;  /* 0x000000ff0e00720c */ /* 0x000fe20003f86270 */
[C---:B------:R-:W-:Y:S01]  /*0780*/  VIADD R17, R42.reuse, 0x3a ;  /* 0x0000003a2a117836 */ /* 0x040fe20000000000 */
[----:B------:R-:W-:Y:S01]  /*0790*/  IABS R12, R15 ;  /* 0x0000000f000c7213 */ /* 0x000fe20000000000 */
[C---:B------:R-:W-:Y:S01]  /*07a0*/  VIADD R18, R42.reuse, 0x39 ;  /* 0x000000392a127836 */ /* 0x040fe20000000000 */
[----:B------:R-:W-:Y:S01]  /*07b0*/  IABS R68, R42 ;  /* 0x0000002a00447213 */ /* 0x000fe20000000000 */
[----:B------:R-:W1:Y:S01]  /*07c0*/  I2F.RP R3, R4 ;  /* 0x0000000400037306 */ /* 0x000e620000209400 */
[C---:B------:R-:W-:Y:S01]  /*07d0*/  VIADD R20, R42.reuse, 0x38 ;  /* 0x000000382a147836 */ /* 0x040fe20000000000 */
[----:B------:R-:W-:Y:S01]  /*07e0*/  ULDC UR5, c[0x0][0x240] ;  /* 0x0000900000057ab9 */ /* 0x000fe20000000800 */
[C---:B------:R-:W-:Y:S01]  /*07f0*/  VIADD R21, R42.reuse, 0x37 ;  /* 0x000000372a157836 */ /* 0x040fe20000000000 */
[----:B------:R-:W-:Y:S01]  /*0800*/  ULDC.64 UR8, c[0x0][0x218] ;  /* 0x0000860000087ab9 */ /* 0x000fe20000000a00 */
[C---:B------:R-:W-:Y:S01]  /*0810*/  VIADD R22, R42.reuse, 0x36 ;  /* 0x000000362a167836 */ /* 0x040fe20000000000 */
[----:B------:R-:W-:Y:S01]  /*0820*/  ULDC UR61, c[0x0][0x234] ;  /* 0x00008d00003d7ab9 */ /* 0x000fe20000000800 */
[C---:B------:R-:W-:Y:S01]  /*0830*/  VIADD R23, R42.reuse, 0x32 ;  /* 0x000000322a177836 */ /* 0x040fe20000000000 */
[----:B0-----:R-:W0:Y:S01]  /*0840*/  MUFU.RCP R5, R5 ;  /* 0x0000000500057308 */ /* 0x001e220000001000 */
[C---:B------:R-:W-:Y:S01]  /*0850*/  VIADD R26, R42.reuse, 0x30 ;  /* 0x000000302a1a7836 */ /* 0x040fe20000000000 */
[----:B------:R-:W-:Y:S01]  /*0860*/  IABS R19, R22 ;  /* 0x0000001600137213 */ /* 0x000fe20000000000 */
[----:B------:R-:W-:Y:S01]  /*0870*/  VIADD R27, R42, 0x2f ;  /* 0x0000002f2a1b7836 */ /* 0x000fe20000000000 */
[----:B------:R-:W-:Y:S01]  /*0880*/  LOP3.LUT R131, R2, 0x3f, RZ, 0xc0, !PT ;  /* 0x0000003f02837812 */ /* 0x000fe200078ec0ff */
[C---:B------:R-:W-:Y:S01]  /*0890*/  VIADD R29, R42.reuse, 0x2d ;  /* 0x0000002d2a1d7836 */ /* 0x040fe20000000000 */
[----:B------:R-:W-:Y:S01]  /*08a0*/  IABS R24, R26 ;  /* 0x0000001a00187213 */ /* 0x000fe20000000000 */
[C---:B------:R-:W-:Y:S01]  /*08b0*/  VIADD R30, R42.reuse, 0x2c ;  /* 0x0000002c2a1e7836 */ /* 0x040fe20000000000 */
[----:B-1----:R-:W1:Y:S01]  /*08c0*/  MUFU.RCP R3, R3 ;  /* 0x0000000300037308 */ /* 0x002e620000001000 */
[----:B------:R-:W-:Y:S01]  /*08d0*/  IABS R25, R27 ;  /* 0x0000001b00197213 */ /* 0x000fe20000000000 */
[C---:B------:R-:W-:Y:S01]  /*08e0*/  VIADD R33, R42.reuse, 0x2a ;  /* 0x0000002a2a217836 */ /* 0x040fe20000000000 */
[----:B------:R-:W-:Y:S01]  /*08f0*/  ULDC.64 UR10, c[0x0][0x210] ;  /* 0x00008400000a7ab9 */ /* 0x000fe20000000a00 */
[----:B------:R-:W-:Y:S01]  /*0900*/  IABS R28, R30 ;  /* 0x0000001e001c7213 */ /* 0x000fe20000000000 */
[----:B------:R-:W-:-:S02]  /*0910*/  VIADD R35, R42, 0x28 ;  /* 0x000000282a237836 */ /* 0x000fc40000000000 */
[C---:B------:R-:W-:Y:S02]  /*0920*/  VIADD R34, R42.reuse, 0x29 ;  /* 0x000000292a227836 */ /* 0x040fe40000000000 */
[----:B0-----:R-:W-:Y:S01]  /*0930*/  VIADD R8, R5, 0xffffffe ;  /* 0x0ffffffe05087836 */ /* 0x001fe20000000000 */
[----:B------:R-:W-:Y:S01]  /*0940*/  IABS R32, R35 ;  /* 0x0000002300207213 */ /* 0x000fe20000000000 */
[C---:B------:R-:W-:Y:S01]  /*0950*/  VIADD R36, R42.reuse, 0x27 ;  /* 0x000000272a247836 */ /* 0x040fe20000000000 */
[----:B------:R-:W-:Y:S01]  /*0960*/  IABS R31, R34 ;  /* 0x00000022001f7213 */ /* 0x000fe20000000000 */
[----:B------:R0:W2:Y:S01]  /*0970*/  F2I.FTZ.U32.TRUNC.NTZ R9, R8 ;  /* 0x0000000800097305 */ /* 0x0000a2000021f000 */
[C---:B------:R-:W-:Y:S02]  /*0980*/  VIADD R37, R42.reuse, 0x26 ;  /* 0x000000262a257836 */ /* 0x040fe40000000000 */
[----:B------:R-:W-:Y:S02]  /*0990*/  VIADD R45, R42, 0x21 ;  /* 0x000000212a2d7836 */ /* 0x000fe40000000000 */
[----:B-1----:R-:W-:-:S02]  /*09a0*/  VIADD R6, R3, 0xffffffe ;  /* 0x0ffffffe03067836 */ /* 0x002fc40000000000 */
[C---:B------:R-:W-:Y:S01]  /*09b0*/  VIADD R3, R42.reuse, 0x3f ;  /* 0x0000003f2a037836 */ /* 0x040fe20000000000 */
[----:B------:R-:W-:Y:S01]  /*09c0*/  IABS R39, R45 ;  /* 0x0000002d00277213 */ /* 0x000fe20000000000 */
[----:B0-----:R-:W-:Y:S01]  /*09d0*/  IMAD.MOV.U32 R8, RZ, RZ, RZ ;  /* 0x000000ffff087224 */ /* 0x001fe200078e00ff */
[----:B------:R0:W1:Y:S01]  /*09e0*/  F2I.FTZ.U32.TRUNC.NTZ R7, R6 ;  /* 0x0000000600077305 */ /* 0x000062000021f000 */
[C---:B------:R-:W-:Y:S01]  /*09f0*/  VIADD R41, R42.reuse, 0x22 ;  /* 0x000000222a297836 */ /* 0x040fe20000000000 */
[----:B------:R-:W-:Y:S01]  /*0a00*/  ISETP.GE.AND P2, PT, R3, RZ, PT ;  /* 0x000000ff0300720c */ /* 0x000fe20003f46270 */
[C---:B------:R-:W-:Y:S02]  /*0a10*/  VIADD R49, R42.reuse, 0x1f ;  /* 0x0000001f2a317836 */ /* 0x040fe40000000000 */
[----:B--2---:R-:W-:Y:S01]  /*0a20*/  IMAD.MOV R10, RZ, RZ, -R9 ;  /* 0x000000ffff0a7224 */ /* 0x004fe200078e0a09 */
[----:B------:R-:W-:Y:S01]  /*0a30*/  IABS R38, R41 ;  /* 0x0000002900267213 */ /* 0x000fe20000000000 */
[----:B------:R-:W-:-:S02]  /*0a40*/  VIADD R51, R42, 0x1e ;  /* 0x0000001e2a337836 */ /* 0x000fc40000000000 */
[----:B------:R-:W-:Y:S01]  /*0a50*/  IMAD R11, R10, R13, RZ ;  /* 0x0000000d0a0b7224 */ /* 0x000fe200078e02ff */
[----:B------:R-:W-:Y:S01]  /*0a60*/  IABS R10, R0 ;  /* 0x00000000000a7213 */ /* 0x000fe20000000000 */
[----:B0-----:R-:W-:Y:S02]  /*0a70*/  IMAD.MOV.U32 R6, RZ, RZ, RZ ;  /* 0x000000ffff067224 */ /* 0x001fe400078e00ff */
[----:B------:R-:W-:Y:S01]  /*0a80*/  IMAD.HI.U32 R9, R9, R11, R8 ;  /* 0x0000000b09097227 */ /* 0x000fe200078e0008 */
[----:B------:R-:W-:Y:S02]  /*0a90*/  IABS R11, R14 ;  /* 0x0000000e000b7213 */ /* 0x000fe40000000000 */
[----:B------:R-:W-:Y:S01]  /*0aa0*/  IABS R14, R17 ;  /* 0x00000011000e7213 */ /* 0x000fe20000000000 */
[----:B-1----:R-:W-:Y:S02]  /*0ab0*/  IMAD.MOV R5, RZ, RZ, -R7 ;  /* 0x000000ffff057224 */ /* 0x002fe400078e0a07 */
[----:B------:R-:W-:-:S04]  /*0ac0*/  IMAD.HI.U32 R9, R9, R10, RZ ;  /* 0x0000000a09097227 */ /* 0x000fc800078e00ff */
[----:B------:R-:W-:Y:S02]  /*0ad0*/  IMAD.MOV R9, RZ, RZ, -R9 ;  /* 0x000000ffff097224 */ /* 0x000fe400078e0a09 */
[----:B------:R-:W-:Y:S02]  /*0ae0*/  IMAD R5, R5, R4, RZ ;  /* 0x0000000405057224 */ /* 0x000fe400078e02ff */
[----:B------:R-:W-:Y:S01]  /*0af0*/  IMAD R10, R13, R9, R10 ;  /* 0x000000090d0a7224 */ /* 0x000fe200078e020a */
[----:B------:R-:W-:Y:S01]  /*0b00*/  IABS R9, R3 ;  /* 0x0000000300097213 */ /* 0x000fe20000000000 */
[----:B------:R-:W-:-:S03]  /*0b10*/  IMAD.HI.U32 R7, R7, R5, R6 ;  /* 0x0000000507077227 */ /* 0x000fc600078e0006 */
[----:B------:R-:W-:Y:S01]  /*0b20*/  ISETP.GT.U32.AND P0, PT, R13, R10, PT ;  /* 0x0000000a0d00720c */ /* 0x000fe20003f04070 */
[----:B------:R-:W-:Y:S02]  /*0b30*/  VIADD R53, R42, 0x1d ;  /* 0x0000001d2a357836 */ /* 0x000fe40000000000 */
[----:B------:R-:W-:-:S03]  /*0b40*/  IMAD.HI.U32 R5, R7, R9, RZ ;  /* 0x0000000907057227 */ /* 0x000fc600078e00ff */
[----:B------:R-:W-:Y:S01]  /*0b50*/  IABS R43, R53 ;  /* 0x00000035002b7213 */ /* 0x000fe20000000000 */
[----:B------:R-:W-:-:S04]  /*0b60*/  IMAD.HI.U32 R6, R7, R11, RZ ;  /* 0x0000000b07067227 */ /* 0x000fc800078e00ff */
[----:B------:R-:W-:Y:S02]  /*0b70*/  IMAD.MOV R5, RZ, RZ, -R5 ;  /* 0x000000ffff057224 */ /* 0x000fe400078e0a05 */
[----:B------:R-:W-:Y:S01]  /*0b80*/  @!P0 IMAD.IADD R10, R10, 0x1, -R13 ;  /* 0x000000010a0a8824 */ /* 0x000fe200078e0a0d */
[----:B------:R-:W-:Y:S01]  /*0b90*/  ISETP.GE.AND P0, PT, R15, RZ, PT ;  /* 0x000000ff0f00720c */ /* 0x000fe20003f06270 */
[----:B------:R-:W-:Y:S02]  /*0ba0*/  IMAD.MOV R6, RZ, RZ, -R6 ;  /* 0x000000ffff067224 */ /* 0x000fe400078e0a06 */
[C---:B------:R-:W-:Y:S01]  /*0bb0*/  IMAD R5, R4.reuse, R5, R9 ;  /* 0x0000000504057224 */ /* 0x040fe200078e0209 */
[----:B------:R-:W-:Y:S01]  /*0bc0*/  ISETP.GT.U32.AND P3, PT, R13, R10, PT ;  /* 0x0000000a0d00720c */ /* 0x000fe20003f64070 */
[C---:B------:R-:W-:Y:S01]  /*0bd0*/  IMAD R6, R4.reuse, R6, R11 ;  /* 0x0000000604067224 */ /* 0x040fe200078e020b */
[----:B------:R-:W-:Y:S01]  /*0be0*/  IABS R11, R16 ;  /* 0x00000010000b7213 */ /* 0x000fe20000000000 */
[----:B------:R-:W-:Y:S01]  /*0bf0*/  IMAD.HI.U32 R8, R7, R12, RZ ;  /* 0x0000000c07087227 */ /* 0x000fe200078e00ff */
[----:B------:R-:W-:-:S02]  /*0c00*/  ISETP.GT.U32.AND P1, PT, R4, R5, PT ;  /* 0x000000050400720c */ /* 0x000fc40003f24070 */
[----:B------:R-:W-:Y:S01]  /*0c10*/  ISETP.GT.U32.AND P6, PT, R4, R6, PT ;  /* 0x000000060400720c */ /* 0x000fe20003fc4070 */
[----:B------:R-:W-:Y:S02]  /*0c20*/  IMAD.MOV R3, RZ, RZ, -R8 ;  /* 0x000000ffff037224 */ /* 0x000fe400078e0a08 */
[----:B------:R-:W-:Y:S02]  /*0c30*/  VIADD R15, R42, 0x3b ;  /* 0x0000003b2a0f7836 */ /* 0x000fe40000000000 */
[----:B------:R-:W-:Y:S02]  /*0c40*/  IMAD R8, R4, R3, R12 ;  /* 0x0000000304087224 */ /* 0x000fe400078e020c */
[----:B------:R-:W-:Y:S01]  /*0c50*/  @!P3 IMAD.IADD R10, R10, 0x1, -R13 ;  /* 0x000000010a0ab824 */ /* 0x000fe200078e0a0d */
[----:B------:R-:W-:Y:S01]  /*0c60*/  IABS R12, R15 ;  /* 0x0000000f000c7213 */ /* 0x000fe20000000000 */
[----:B------:R-:W-:Y:S01]  /*0c70*/  IMAD.HI.U32 R9, R7, R11, RZ ;  /* 0x0000000b07097227 */ /* 0x000fe200078e00ff */
[----:B------:R-:W-:-:S03]  /*0c80*/  ISETP.NE.AND P3, PT, R46, RZ, PT ;  /* 0x000000ff2e00720c */ /* 0x000fc60003f65270 */
[----:B------:R-:W-:Y:S02]  /*0c90*/  @!P1 IMAD.IADD R5, R5, 0x1, -R4 ;  /* 0x0000000105059824 */ /* 0x000fe400078e0a04 */
[----:B------:R-:W-:Y:S02]  /*0ca0*/  IMAD.MOV.U32 R3, RZ, RZ, R10 ;  /* 0x000000ffff037224 */ /* 0x000fe400078e000a */
[----:B------:R-:W-:Y:S01]  /*0cb0*/  @!P6 IMAD.IADD R6, R6, 0x1, -R4 ;  /* 0x000000010606e824 */ /* 0x000fe200078e0a04 */
[C---:B------:R-:W-:Y:S01]  /*0cc0*/  ISETP.GT.U32.AND P6, PT, R4.reuse, R5, PT ;  /* 0x000000050400720c */ /* 0x040fe20003fc4070 */
[----:B------:R-:W-:Y:S01]  /*0cd0*/  @!P5 IMAD.MOV R3, RZ, RZ, -R3 ;  /* 0x000000ffff03d224 */ /* 0x000fe200078e0a03 */
[C---:B------:R-:W-:Y:S01]  /*0ce0*/  ISETP.GT.U32.AND P5, PT, R4.reuse, R8, PT ;  /* 0x000000080400720c */ /* 0x040fe20003fa4070 */
[----:B------:R-:W-:Y:S01]  /*0cf0*/  IMAD.MOV R9, RZ, RZ, -R9 ;  /* 0x000000ffff097224 */ /* 0x000fe200078e0a09 */
[----:B------:R-:W-:Y:S01]  /*0d00*/  ISETP.GT.U32.AND P1, PT, R4, R6, PT ;  /* 0x000000060400720c */ /* 0x000fe20003f24070 */
[----:B------:R-:W-:Y:S01]  /*0d10*/  IMAD.HI.U32 R10, R7, R12, RZ ;  /* 0x0000000c070a7227 */ /* 0x000fe200078e00ff */
[----:B------:R-:W-:-:S02]  /*0d20*/  @!P3 LOP3.LUT R3, RZ, R46, RZ, 0x33, !PT ;  /* 0x0000002eff03b212 */ /* 0x000fc400078e33ff */
[----:B------:R-:W-:Y:S01]  /*0d30*/  ISETP.GE.AND P3, PT, R16, RZ, PT ;  /* 0x000000ff1000720c */ /* 0x000fe20003f66270 */
[----:B------:R-:W-:Y:S01]  /*0d40*/  IMAD R9, R4, R9, R11 ;  /* 0x0000000904097224 */ /* 0x000fe200078e020b */
[----:B------:R-:W-:Y:S01]  /*0d50*/  IABS R16, R20 ;  /* 0x0000001400107213 */ /* 0x000fe20000000000 */
[----:B------:R-:W-:-:S04]  /*0d60*/  IMAD.HI.U32 R11, R7, R14, RZ ;  /* 0x0000000e070b7227 */ /* 0x000fc800078e00ff */
[--C-:B------:R-:W-:Y:S01]  /*0d70*/  @!P6 IMAD.IADD R5, R5, 0x1, -R4.reuse ;  /* 0x000000010505e824 */ /* 0x100fe200078e0a04 */
[----:B------:R-:W-:Y:S01]  /*0d80*/  ISETP.GT.U32.AND P6, PT, R4, R9, PT ;  /* 0x000000090400720c */ /* 0x000fe20003fc4070 */
[----:B------:R-:W-:Y:S01]  /*0d90*/  @!P5 IMAD.IADD R8, R8, 0x1, -R4 ;  /* 0x000000010808d824 */ /* 0x000fe200078e0a04 */
[----:B------:R-:W-:Y:S01]  /*0da0*/  ISETP.GE.AND P5, PT, R17, RZ, PT ;  /* 0x000000ff1100720c */ /* 0x000fe20003fa6270 */
[----:B------:R-:W-:Y:S01]  /*0db0*/  @!P2 IMAD.MOV R5, RZ, RZ, -R5 ;  /* 0x000000ffff05a224 */ /* 0x000fe200078e0a05 */
[----:B------:R-:W-:Y:S01]  /*0dc0*/  IABS R17, R21 ;  /* 0x0000001500117213 */ /* 0x000fe20000000000 */
[----:B------:R-:W-:Y:S01]  /*0dd0*/  IMAD.MOV R13, RZ, RZ, -R10 ;  /* 0x000000ffff0d7224 */ /* 0x000fe200078e0a0a */
[----:B------:R-:W-:Y:S01]  /*0de0*/  ISETP.GT.U32.AND P2, PT, R4, R8, PT ;  /* 0x000000080400720c */ /* 0x000fe20003f44070 */
[----:B------:R-:W-:Y:S01]  /*0df0*/  @!P1 IMAD.IADD R6, R6, 0x1, -R4 ;  /* 0x0000000106069824 */ /* 0x000fe200078e0a04 */
[----:B------:R-:W-:Y:S01]  /*0e00*/  ISETP.GE.AND P1, PT, R15, RZ, PT ;  /* 0x000000ff0f00720c */ /* 0x000fe20003f26270 */
[----:B------:R-:W-:-:S02]  /*0e10*/  IMAD.MOV R15, RZ, RZ, -R11 ;  /* 0x000000ffff0f7224 */ /* 0x000fc400078e0a0b */
[C---:B------:R-:W-:Y:S01]  /*0e20*/  IMAD R11, R4.reuse, R13, R12 ;  /* 0x0000000d040b7224 */ /* 0x040fe200078e020c */
[----:B------:R-:W-:Y:S01]  /*0e30*/  IABS R13, R18 ;  /* 0x00000012000d7213 */ /* 0x000fe20000000000 */
[C---:B------:R-:W-:Y:S02]  /*0e40*/  IMAD R10, R4.reuse, R15, R14 ;  /* 0x0000000f040a7224 */ /* 0x040fe400078e020e */
[----:B------:R-:W-:Y:S01]  /*0e50*/  @!P4 IMAD.MOV R6, RZ, RZ, -R6 ;  /* 0x000000ffff06c224 */ /* 0x000fe200078e0a06 */
[----:B------:R-:W-:Y:S01]  /*0e60*/  ISETP.GT.U32.AND P4, PT, R4, R11, PT ;  /* 0x0000000b0400720c */ /* 0x000fe20003f84070 */
[--C-:B------:R-:W-:Y:S02]  /*0e70*/  @!P6 IMAD.IADD R9, R9, 0x1, -R4.reuse ;  /* 0x000000010909e824 */ /* 0x100fe400078e0a04 */
[----:B------:R-:W-:Y:S01]  /*0e80*/  @!P2 IMAD.IADD R8, R8, 0x1, -R4 ;  /* 0x000000010808a824 */ /* 0x000fe200078e0a04 */
[C---:B------:R-:W-:Y:S01]  /*0e90*/  ISETP.GT.U32.AND P2, PT, R4.reuse, R10, PT ;  /* 0x0000000a0400720c */ /* 0x040fe20003f44070 */
[----:B------:R-:W-:Y:S01]  /*0ea0*/  IMAD.HI.U32 R12, R7, R13, RZ ;  /* 0x0000000d070c7227 */ /* 0x000fe200078e00ff */
[----:B------:R-:W-:-:S03]  /*0eb0*/  ISETP.GT.U32.AND P6, PT, R4, R9, PT ;  /* 0x000000090400720c */ /* 0x000fc60003fc4070 */
[----:B------:R-:W-:Y:S02]  /*0ec0*/  IMAD.MOV R12, RZ, RZ, -R12 ;  /* 0x000000ffff0c7224 */ /* 0x000fe400078e0a0c */
[----:B------:R-:W-:Y:S02]  /*0ed0*/  @!P0 IMAD.MOV R8, RZ, RZ, -R8 ;  /* 0x000000ffff088224 */ /* 0x000fe400078e0a08 */
[--C-:B------:R-:W-:Y:S02]  /*0ee0*/  @!P4 IMAD.IADD R11, R11, 0x1, -R4.reuse ;  /* 0x000000010b0bc824 */ /* 0x100fe400078e0a04 */
[----:B------:R-:W-:Y:S02]  /*0ef0*/  IMAD R12, R4, R12, R13 ;  /* 0x0000000c040c7224 */ /* 0x000fe400078e020d */
[----:B------:R-:W-:Y:S01]  /*0f00*/  @!P2 IMAD.IADD R10, R10, 0x1, -R4 ;  /* 0x000000010a0aa824 */ /* 0x000fe200078e0a04 */
[C---:B------:R-:W-:Y:S01]  /*0f10*/  ISETP.GT.U32.AND P2, PT, R4.reuse, R11, PT ;  /* 0x0000000b0400720c */ /* 0x040fe20003f44070 */
[----:B------:R-:W-:Y:S01]  /*0f20*/  IMAD.HI.U32 R13, R7, R16, RZ ;  /* 0x00000010070d7227 */ /* 0x000fe200078e00ff */
[----:B------:R-:W-:-:S02]  /*0f30*/  ISETP.GT.U32.AND P4, PT, R4, R12, PT ;  /* 0x0000000c0400720c */ /* 0x000fc40003f84070 */
[----:B------:R-:W-:Y:S01]  /*0f40*/  ISETP.GT.U32.AND P0, PT, R4, R10, PT ;  /* 0x0000000a0400720c */ /* 0x000fe20003f04070 */
[----:B------:R-:W-:-:S04]  /*0f50*/  IMAD.HI.U32 R14, R7, R17, RZ ;  /* 0x00000011070e7227 */ /* 0x000fc800078e00ff */
[----:B------:R-:W-:Y:S02]  /*0f60*/  IMAD.MOV R13, RZ, RZ, -R13 ;  /* 0x000000ffff0d7224 */ /* 0x000fe400078e0a0d */
[----:B------:R-:W-:Y:S01]  /*0f70*/  @!P6 IMAD.IADD R9, R9, 0x1, -R4 ;  /* 0x000000010909e824 */ /* 0x000fe200078e0a04 */
[----:B------:R-:W-:Y:S01]  /*0f80*/  ISETP.GE.AND P6, PT, R18, RZ, PT ;  /* 0x000000ff1200720c */ /* 0x000fe20003fc6270 */
[----:B------:R-:W-:Y:S02]  /*0f90*/  IMAD.MOV R18, RZ, RZ, -R14 ;  /* 0x000000ffff127224 */ /* 0x000fe400078e0a0e */
[----:B------:R-:W-:-:S04]  /*0fa0*/  IMAD.HI.U32 R15, R7, R19, RZ ;  /* 0x00000013070f7227 */ /* 0x000fc800078e00ff */
[C---:B------:R-:W-:Y:S02]  /*0fb0*/  IMAD R14, R4.reuse, R13, R16 ;  /* 0x0000000d040e7224 */ /* 0x040fe400078e0210 */
[----:B------:R-:W-:Y:S02]  /*0fc0*/  IMAD.MOV R15, RZ, RZ, -R15 ;  /* 0x000000ffff0f7224 */ /* 0x000fe400078e0a0f */
[--C-:B------:R-:W-:Y:S01]  /*0fd0*/  @!P2 IMAD.IADD R11, R11, 0x1, -R4.reuse ;  /* 0x000000010b0ba824 */ /* 0x100fe200078e0a04 */
[----:B------:R-:W-:Y:S01]  /*0fe0*/  ISETP.GT.U32.AND P2, PT, R4, R14, PT ;  /* 0x0000000e0400720c */ /* 0x000fe20003f44070 */
[--C-:B------:R-:W-:Y:S02]  /*0ff0*/  @!P4 IMAD.IADD R12, R12, 0x1, -R4.reuse ;  /* 0x000000010c0cc824 */ /* 0x100fe400078e0a04 */
[----:B------:R-:W-:Y:S02]  /*1000*/  IMAD R15, R4, R15, R19 ;  /* 0x0000000f040f7224 */ /* 0x000fe400078e0213 */
[----:B------:R-:W-:Y:S01]  /*1010*/  @!P0 IMAD.IADD R10, R10, 0x1, -R4 ;  /* 0x000000010a0a8824 */ /* 0x000fe200078e0a04 */
[C---:B------:R-:W-:Y:S01]  /*1020*/  ISETP.GT.U32.AND P4, PT, R4.reuse, R12, PT ;  /* 0x0000000c0400720c */ /* 0x040fe20003f84070 */
[----:B------:R-:W-:-:S02]  /*1030*/  IMAD R13, R4, R18, R17 ;  /* 0x00000012040d7224 */ /* 0x000fc400078e0211 */
[----:B------:R-:W-:Y:S01]  /*1040*/  @!P5 IMAD.MOV R10, RZ, RZ, -R10 ;  /* 0x000000ffff0ad224 */ /* 0x000fe200078e0a0a */
[----:B------:R-:W-:Y:S01]  /*1050*/  ISETP.GT.U32.AND P5, PT, R4, R15, PT ;  /* 0x0000000f0400720c */ /* 0x000fe20003fa4070 */
[----:B------:R-:W-:Y:S01]  /*1060*/  VIADD R18, R42, 0x35 ;  /* 0x000000352a127836 */ /* 0x000fe20000000000 */
[----:B------:R-:W-:Y:S01]  /*1070*/  ISETP.GT.U32.AND P0, PT, R4, R13, PT ;  /* 0x0000000d0400720c */ /* 0x000fe20003f04070 */
[----:B------:R-:W-:Y:S02]  /*1080*/  @!P2 IMAD.IADD R14, R14, 0x1, -R4 ;  /* 0x000000010e0ea824 */ /* 0x000fe400078e0a04 */
[----:B------:R-:W-:Y:S01]  /*1090*/  @!P1 IMAD.MOV R11, RZ, RZ, -R11 ;  /* 0x000000ffff0b9224 */ /* 0x000fe200078e0a0b */
[----:B------:R-:W-:Y:S01]  /*10a0*/  IABS R17, R18 ;  /* 0x0000001200117213 */ /* 0x000fe20000000000 */
[----:B------:R-:W-:Y:S01]  /*10b0*/  @!P3 IMAD.MOV R9, RZ, RZ, -R9 ;  /* 0x000000ffff09b224 */ /* 0x000fe200078e0a09 */
[----:B------:R-:W-:Y:S01]  /*10c0*/  ISETP.GE.AND P1, PT, R21, RZ, PT ;  /* 0x000000ff1500720c */ /* 0x000fe20003f26270 */
[----:B------:R-:W-:Y:S01]  /*10d0*/  VIADD R21, R42, 0x34 ;  /* 0x000000342a157836 */ /* 0x000fe20000000000 */
[----:B------:R-:W-:Y:S01]  /*10e0*/  ISETP.GT.U32.AND P2, PT, R4, R14, PT ;  /* 0x0000000e0400720c */ /* 0x000fe20003f44070 */
[----:B------:R-:W-:Y:S01]  /*10f0*/  IMAD.HI.U32 R16, R7, R17, RZ ;  /* 0x0000001107107227 */ /* 0x000fe200078e00ff */
[----:B------:R-:W-:-:S02]  /*1100*/  ISETP.GE.AND P3, PT, R20, RZ, PT ;  /* 0x000000ff1400720c */ /* 0x000fc40003f66270 */
[----:B------:R-:W-:Y:S01]  /*1110*/  IABS R19, R21 ;  /* 0x0000001500137213 */ /* 0x000fe20000000000 */
[--C-:B------:R-:W-:Y:S01]  /*1120*/  @!P4 IMAD.IADD R12, R12, 0x1, -R4.reuse ;  /* 0x000000010c0cc824 */ /* 0x100fe200078e0a04 */
[----:B------:R-:W-:Y:S01]  /*1130*/  ISETP.GE.AND P4, PT, R22, RZ, PT ;  /* 0x000000ff1600720c */ /* 0x000fe20003f86270 */
[----:B------:R-:W-:Y:S02]  /*1140*/  @!P5 IMAD.IADD R15, R15, 0x1, -R4 ;  /* 0x000000010f0fd824 */ /* 0x000fe400078e0a04 */
[----:B------:R-:W-:Y:S02]  /*1150*/  IMAD.MOV R16, RZ, RZ, -R16 ;  /* 0x000000ffff107224 */ /* 0x000fe400078e0a10 */
[----:B------:R-:W-:Y:S01]  /*1160*/  VIADD R22, R42, 0x33 ;  /* 0x000000332a167836 */ /* 0x000fe20000000000 */
[C---:B------:R-:W-:Y:S01]  /*1170*/  ISETP.GT.U32.AND P5, PT, R4.reuse, R15, PT ;  /* 0x0000000f0400720c */ /* 0x040fe20003fa4070 */
[----:B------:R-:W-:Y:S02]  /*1180*/  IMAD R16, R4, R16, R17 ;  /* 0x0000001004107224 */ /* 0x000fe400078e0211 */
[----:B------:R-:W-:Y:S01]  /*1190*/  IMAD.HI.U32 R17, R7, R19, RZ ;  /* 0x0000001307117227 */ /* 0x000fe200078e00ff */
[----:B------:R-:W-:-:S03]  /*11a0*/  IABS R20, R22 ;  /* 0x0000001600147213 */ /* 0x000fc60000000000 */
[----:B------:R-:W-:Y:S01]  /*11b0*/  @!P2 IMAD.IADD R14, R14, 0x1, -R4 ;  /* 0x000000010e0ea824 */ /* 0x000fe200078e0a04 */
[----:B------:R-:W-:Y:S01]  /*11c0*/  ISETP.GE.AND P2, PT, R18, RZ, PT ;  /* 0x000000ff1200720c */ /* 0x000fe20003f46270 */
[----:B------:R-:W-:Y:S02]  /*11d0*/  IMAD.MOV R17, RZ, RZ, -R17 ;  /* 0x000000ffff117224 */ /* 0x000fe400078e0a11 */
[----:B------:R-:W-:-:S04]  /*11e0*/  IMAD.HI.U32 R18, R7, R20, RZ ;  /* 0x0000001407127227 */ /* 0x000fc800078e00ff */
[----:B------:R-:W-:Y:S02]  /*11f0*/  @!P0 IMAD.IADD R13, R13, 0x1, -R4 ;  /* 0x000000010d0d8824 */ /* 0x000fe400078e0a04 */
[C---:B------:R-:W-:Y:S02]  /*1200*/  IMAD R17, R4.reuse, R17, R19 ;  /* 0x0000001104117224 */ /* 0x040fe400078e0213 */
[----:B------:R-:W-:Y:S01]  /*1210*/  IMAD.MOV R19, RZ, RZ, -R18 ;  /* 0x000000ffff137224 */ /* 0x000fe200078e0a12 */
[C---:B------:R-:W-:Y:S01]  /*1220*/  ISETP.GT.U32.AND P0, PT, R4.reuse, R13, PT ;  /* 0x0000000d0400720c */ /* 0x040fe20003f04070 */
[----:B------:R-:W-:Y:S01]  /*1230*/  @!P5 IMAD.IADD R15, R15, 0x1, -R4 ;  /* 0x000000010f0fd824 */ /* 0x000fe200078e0a04 */
[C---:B------:R-:W-:Y:S01]  /*1240*/  ISETP.GT.U32.AND P5, PT, R4.reuse, R17, PT ;  /* 0x000000110400720c */ /* 0x040fe20003fa4070 */
[----:B------:R-:W-:Y:S02]  /*1250*/  IMAD R18, R4, R19, R20 ;  /* 0x0000001304127224 */ /* 0x000fe400078e0214 */
[----:B------:R-:W-:-:S02]  /*1260*/  @!P4 IMAD.MOV R15, RZ, RZ, -R15 ;  /* 0x000000ffff0fc224 */ /* 0x000fc400078e0a0f */
[----:B------:R-:W-:Y:S01]  /*1270*/  @!P6 IMAD.MOV R12, RZ, RZ, -R12 ;  /* 0x000000ffff0ce224 */ /* 0x000fe200078e0a0c */
[C---:B------:R-:W-:Y:S01]  /*1280*/  ISETP.GT.U32.AND P4, PT, R4.reuse, R18, PT ;  /* 0x000000120400720c */ /* 0x040fe20003f84070 */
[----:B------:R-:W-:Y:S01]  /*1290*/  @!P3 IMAD.MOV R14, RZ, RZ, -R14 ;  /* 0x000000ffff0eb224 */ /* 0x000fe200078e0a0e */
[----:B------:R-:W-:Y:S01]  /*12a0*/  ISETP.GT.U32.AND P6, PT, R4, R16, PT ;  /* 0x000000100400720c */ /* 0x000fe20003fc4070 */
[----:B------:R-:W-:Y:S01]  /*12b0*/  VIADD R20, R42, 0x31 ;  /* 0x000000312a147836 */ /* 0x000fe20000000000 */
[----:B------:R-:W-:Y:S01]  /*12c0*/  ISETP.GE.AND P3, PT, R22, RZ, PT ;  /* 0x000000ff1600720c */ /* 0x000fe20003f66270 */
[--C-:B------:R-:W-:Y:S01]  /*12d0*/  @!P0 IMAD.IADD R13, R13, 0x1, -R4.reuse ;  /* 0x000000010d0d8824 */ /* 0x100fe200078e0a04 */
[----:B------:R-:W-:Y:S01]  /*12e0*/  ISETP.GE.AND P0, PT, R21, RZ, PT ;  /* 0x000000ff1500720c */ /* 0x000fe20003f06270 */
[----:B------:R-:W-:Y:S01]  /*12f0*/  @!P5 IMAD.IADD R17, R17, 0x1, -R4 ;  /* 0x000000011111d824 */ /* 0x000fe200078e0a04 */
[----:B------:R-:W-:Y:S01]  /*1300*/  IABS R21, R23 ;  /* 0x0000001700157213 */ /* 0x000fe20000000000 */
[----:B------:R-:W-:Y:S01]  /*1310*/  @!P1 IMAD.MOV R13, RZ, RZ, -R13 ;  /* 0x000000ffff0d9224 */ /* 0x000fe200078e0a0d */
[----:B------:R-:W-:Y:S01]  /*1320*/  IABS R22, R20 ;  /* 0x0000001400167213 */ /* 0x000fe20000000000 */
[----:B------:R-:W-:Y:S01]  /*1330*/  VIADD R46, R42, 0x20 ;  /* 0x000000202a2e7836 */ /* 0x000fe20000000000 */
[----:B------:R-:W-:Y:S01]  /*1340*/  ISETP.GT.U32.AND P5, PT, R4, R17, PT ;  /* 0x000000110400720c */ /* 0x000fe20003fa4070 */
[----:B------:R-:W-:Y:S01]  /*1350*/  IMAD.HI.U32 R19, R7, R21, RZ ;  /* 0x0000001507137227 */ /* 0x000fe200078e00ff */
[----:B------:R-:W-:-:S02]  /*1360*/  ISETP.GE.AND P1, PT, R23, RZ, PT ;  /* 0x000000ff1700720c */ /* 0x000fc40003f26270 */
[----:B------:R-:W-:Y:S01]  /*1370*/  IABS R40, R46 ;  /* 0x0000002e00287213 */ /* 0x000fe20000000000 */
[--C-:B------:R-:W-:Y:S02]  /*1380*/  @!P4 IMAD.IADD R18, R18, 0x1, -R4.reuse ;  /* 0x000000011212c824 */ /* 0x100fe400078e0a04 */
[----:B------:R-:W-:Y:S02]  /*1390*/  @!P6 IMAD.IADD R16, R16, 0x1, -R4 ;  /* 0x000000011010e824 */ /* 0x000fe400078e0a04 */
[----:B------:R-:W-:Y:S01]  /*13a0*/  IMAD.MOV R19, RZ, RZ, -R19 ;  /* 0x000000ffff137224 */ /* 0x000fe200078e0a13 */
[----:B------:R-:W-:Y:S01]  /*13b0*/  ISETP.GT.U32.AND P4, PT, R4, R18, PT ;  /* 0x000000120400720c */ /* 0x000fe20003f84070 */
[----:B------:R-:W-:Y:S01]  /*13c0*/  VIADD R54, R42, 0x1c ;  /* 0x0000001c2a367836 */ /* 0x000fe20000000000 */
[C---:B------:R-:W-:Y:S01]  /*13d0*/  ISETP.GT.U32.AND P6, PT, R4.reuse, R16, PT ;  /* 0x000000100400720c */ /* 0x040fe20003fc4070 */
[----:B------:R-:W-:Y:S02]  /*13e0*/  IMAD R19, R4, R19, R21 ;  /* 0x0000001304137224 */ /* 0x000fe400078e0215 */
[----:B------:R-:W-:Y:S01]  /*13f0*/  IMAD.HI.U32 R21, R7, R24, RZ ;  /* 0x0000001807157227 */ /* 0x000fe200078e00ff */
[----:B------:R-:W-:-:S03]  /*1400*/  IABS R44, R54 ;  /* 0x00000036002c7213 */ /* 0x000fc60000000000 */
[--C-:B------:R-:W-:Y:S01]  /*1410*/  @!P5 IMAD.IADD R17, R17, 0x1, -R4.reuse ;  /* 0x000000011111d824 */ /* 0x100fe200078e0a04 */
[----:B------:R-:W-:Y:S01]  /*1420*/  ISETP.GT.U32.AND P5, PT, R4, R19, PT ;  /* 0x000000130400720c */ /* 0x000fe20003fa4070 */
[----:B------:R-:W-:Y:S02]  /*1430*/  IMAD.MOV R21, RZ, RZ, -R21 ;  /* 0x000000ffff157224 */ /* 0x000fe400078e0a15 */
[----:B------:R-:W-:Y:S02]  /*1440*/  @!P4 IMAD.IADD R18, R18, 0x1, -R4 ;  /* 0x000000011212c824 */ /* 0x000fe400078e0a04 */
[----:B------:R-:W-:Y:S02]  /*1450*/  IMAD R21, R4, R21, R24 ;  /* 0x0000001504157224 */ /* 0x000fe400078e0218 */
[----:B------:R-:W-:Y:S01]  /*1460*/  @!P6 IMAD.IADD R16, R16, 0x1, -R4 ;  /* 0x000000011010e824 */ /* 0x000fe200078e0a04 */
[----:B------:R-:W-:Y:S01]  /*1470*/  ISETP.GE.AND P6, PT, R20, RZ, PT ;  /* 0x000000ff1400720c */ /* 0x000fe20003fc6270 */
[----:B------:R-:W-:Y:S01]  /*1480*/  @!P3 IMAD.MOV R18, RZ, RZ, -R18 ;  /* 0x000000ffff12b224 */ /* 0x000fe200078e0a12 */
[----:B------:R-:W-:Y:S01]  /*1490*/  ISETP.GT.U32.AND P3, PT, R4, R21, PT ;  /* 0x000000150400720c */ /* 0x000fe20003f64070 */
[----:B------:R-:W-:-:S04]  /*14a0*/  IMAD.HI.U32 R20, R7, R22, RZ ;  /* 0x0000001607147227 */ /* 0x000fc800078e00ff */
[----:B------:R-:W-:Y:S02]  /*14b0*/  @!P5 IMAD.IADD R19, R19, 0x1, -R4 ;  /* 0x000000011313d824 */ /* 0x000fe400078e0a04 */
[----:B------:R-:W-:Y:S02]  /*14c0*/  IMAD.MOV R23, RZ, RZ, -R20 ;  /* 0x000000ffff177224 */ /* 0x000fe400078e0a14 */
[----:B------:R-:W-:Y:S01]  /*14d0*/  @!P2 IMAD.MOV R16, RZ, RZ, -R16 ;  /* 0x000000ffff10a224 */ /* 0x000fe200078e0a10 */
[C---:B------:R-:W-:Y:S01]  /*14e0*/  ISETP.GT.U32.AND P5, PT, R4.reuse, R19, PT ;  /* 0x000000130400720c */ /* 0x040fe20003fa4070 */
[----:B------:R-:W-:Y:S01]  /*14f0*/  IMAD R20, R4, R23, R22 ;  /* 0x0000001704147224 */ /* 0x000fe200078e0216 */
[----:B------:R-:W-:Y:S01]  /*1500*/  ISETP.GE.AND P2, PT, R26, RZ, PT ;  /* 0x000000ff1a00720c */ /* 0x000fe20003f46270 */
[----:B------:R-:W-:Y:S01]  /*1510*/  IMAD.HI.U32 R22, R7, R25, RZ ;  /* 0x0000001907167227 */ /* 0x000fe200078e00ff */
[----:B------:R-:W-:Y:S02]  /*1520*/  IABS R26, R29 ;  /* 0x0000001d001a7213 */ /* 0x000fe40000000000 */
[----:B------:R-:W-:Y:S01]  /*1530*/  ISETP.GT.U32.AND P4, PT, R4, R20, PT ;  /* 0x000000140400720c */ /* 0x000fe20003f84070 */
[----:B------:R-:W-:-:S02]  /*1540*/  IMAD.MOV R22, RZ, RZ, -R22 ;  /* 0x000000ffff167224 */ /* 0x000fc400078e0a16 */
[--C-:B------:R-:W-:Y:S02]  /*1550*/  @!P3 IMAD.IADD R21, R21, 0x1, -R4.reuse ;  /* 0x000000011515b824 */ /* 0x100fe400078e0a04 */
[C---:B------:R-:W-:Y:S02]  /*1560*/  IMAD R22, R4.reuse, R22, R25 ;  /* 0x0000001604167224 */ /* 0x040fe400078e0219 */
[----:B------:R-:W-:Y:S01]  /*1570*/  @!P0 IMAD.MOV R17, RZ, RZ, -R17 ;  /* 0x000000ffff118224 */ /* 0x000fe200078e0a11 */
[----:B------:R-:W-:Y:S01]  /*1580*/  ISETP.GT.U32.AND P3, PT, R4, R21, PT ;  /* 0x000000150400720c */ /* 0x000fe20003f64070 */
[----:B------:R-:W-:Y:S01]  /*1590*/  @!P5 IMAD.IADD R19, R19, 0x1, -R4 ;  /* 0x000000011313d824 */ /* 0x000fe200078e0a04 */
[----:B------:R-:W-:Y:S01]  /*15a0*/  ISETP.GE.AND P0, PT, R27, RZ, PT ;  /* 0x000000ff1b00720c */ /* 0x000fe20003f06270 */
[----:B------:R-:W-:Y:S01]  /*15b0*/  VIADD R27, R42, 0x2e ;  /* 0x0000002e2a1b7836 */ /* 0x000fe20000000000 */
[----:B------:R-:W-:Y:S01]  /*15c0*/  ISETP.GT.U32.AND P5, PT, R4, R22, PT ;  /* 0x000000160400720c */ /* 0x000fe20003fa4070 */
[----:B------:R-:W-:-:S03]  /*15d0*/  IMAD.HI.U32 R24, R7, R26, RZ ;  /* 0x0000001a07187227 */ /* 0x000fc600078e00ff */
[----:B------:R-:W-:Y:S01]  /*15e0*/  IABS R25, R27 ;  /* 0x0000001b00197213 */ /* 0x000fe20000000000 */
[----:B------:R-:W-:Y:S01]  /*15f0*/  @!P1 IMAD.MOV R19, RZ, RZ, -R19 ;  /* 0x000000ffff139224 */ /* 0x000fe200078e0a13 */
[----:B------:R-:W-:Y:S01]  /*1600*/  ISETP.GE.AND P1, PT, R27, RZ, PT ;  /* 0x000000ff1b00720c */ /* 0x000fe20003f26270 */
[----:B------:R-:W-:Y:S02]  /*1610*/  IMAD.MOV R27, RZ, RZ, -R24 ;  /* 0x000000ffff1b7224 */ /* 0x000fe400078e0a18 */
[----:B------:R-:W-:Y:S02]  /*1620*/  @!P3 IMAD.IADD R21, R21, 0x1, -R4 ;  /* 0x000000011515b824 */ /* 0x000fe400078e0a04 */
[----:B------:R-:W-:Y:S02]  /*1630*/  IMAD R24, R4, R27, R26 ;  /* 0x0000001b04187224 */ /* 0x000fe400078e021a */
[----:B------:R-:W-:-:S04]  /*1640*/  IMAD.HI.U32 R23, R7, R25, RZ ;  /* 0x0000001907177227 */ /* 0x000fc800078e00ff */
[--C-:B------:R-:W-:Y:S02]  /*1650*/  @!P5 IMAD.IADD R22, R22, 0x1, -R4.reuse ;  /* 0x000000011616d824 */ /* 0x100fe400078e0a04 */
[----:B------:R-:W-:Y:S01]  /*1660*/  @!P2 IMAD.MOV R21, RZ, RZ, -R21 ;  /* 0x000000ffff15a224 */ /* 0x000fe200078e0a15 */
[C---:B------:R-:W-:Y:S01]  /*1670*/  ISETP.GT.U32.AND P2, PT, R4.reuse, R24, PT ;  /* 0x000000180400720c */ /* 0x040fe20003f44070 */
[----:B------:R-:W-:Y:S01]  /*1680*/  IMAD.MOV R23, RZ, RZ, -R23 ;  /* 0x000000ffff177224 */ /* 0x000fe200078e0a17 */
[----:B------:R-:W-:Y:S01]  /*1690*/  ISETP.GT.U32.AND P5, PT, R4, R22, PT ;  /* 0x000000160400720c */ /* 0x000fe20003fa4070 */
[----:B------:R-:W-:Y:S02]  /*16a0*/  @!P4 IMAD.IADD R20, R20, 0x1, -R4 ;  /* 0x000000011414c824 */ /* 0x000fe400078e0a04 */
[C---:B------:R-:W-:Y:S02]  /*16b0*/  IMAD R23, R4.reuse, R23, R25 ;  /* 0x0000001704177224 */ /* 0x040fe400078e0219 */
[----:B------:R-:W-:Y:S01]  /*16c0*/  IMAD.HI.U32 R25, R7, R28, RZ ;  /* 0x0000001c07197227 */ /* 0x000fe200078e00ff */
[----:B------:R-:W-:-:S02]  /*16d0*/  ISETP.GT.U32.AND P4, PT, R4, R20, PT ;  /* 0x000000140400720c */ /* 0x000fc40003f84070 */
[----:B------:R-:W-:Y:S01]  /*16e0*/  ISETP.GT.U32.AND P3, PT, R4, R23, PT ;  /* 0x000000170400720c */ /* 0x000fe20003f64070 */
[----:B------:R-:W-:Y:S02]  /*16f0*/  IMAD.MOV R25, RZ, RZ, -R25 ;  /* 0x000000ffff197224 */ /* 0x000fe400078e0a19 */
[----:B------:R-:W-:Y:S02]  /*1700*/  VIADD R26, R42, 0x2b ;  /* 0x0000002b2a1a7836 */ /* 0x000fe40000000000 */
[----:B------:R-:W-:Y:S02]  /*1710*/  IMAD R25, R4, R25, R28 ;  /* 0x0000001904197224 */ /* 0x000fe400078e021c */
[--C-:B------:R-:W-:Y:S01]  /*1720*/  @!P2 IMAD.IADD R24, R24, 0x1, -R4.reuse ;  /* 0x000000011818a824 */ /* 0x100fe200078e0a04 */
[----:B------:R-:W-:Y:S01]  /*1730*/  IABS R28, R26 ;  /* 0x0000001a001c7213 */ /* 0x000fe20000000000 */
[--C-:B------:R-:W-:Y:S01]  /*1740*/  @!P5 IMAD.IADD R22, R22, 0x1, -R4.reuse ;  /* 0x000000011616d824 */ /* 0x100fe200078e0a04 */
[----:B------:R-:W-:Y:S01]  /*1750*/  ISETP.GE.AND P5, PT, R26, RZ, PT ;  /* 0x000000ff1a00720c */ /* 0x000fe20003fa6270 */
[----:B------:R-:W-:Y:S01]  /*1760*/  @!P4 IMAD.IADD R20, R20, 0x1, -R4 ;  /* 0x000000011414c824 */ /* 0x000fe200078e0a04 */
[----:B------:R-:W-:Y:S01]  /*1770*/  ISETP.GT.U32.AND P2, PT, R4, R24, PT ;  /* 0x000000180400720c */ /* 0x000fe20003f44070 */
[----:B------:R-:W-:Y:S01]  /*1780*/  IMAD.HI.U32 R26, R7, R28, RZ ;  /* 0x0000001c071a7227 */ /* 0x000fe200078e00ff */
[----:B------:R-:W-:-:S03]  /*1790*/  ISETP.GE.AND P4, PT, R29, RZ, PT ;  /* 0x000000ff1d00720c */ /* 0x000fc60003f86270 */
[----:B------:R-:W-:Y:S02]  /*17a0*/  IMAD.MOV R29, RZ, RZ, -R26 ;  /* 0x000000ffff1d7224 */ /* 0x000fe400078e0a1a */
[----:B------:R-:W-:Y:S01]  /*17b0*/  @!P0 IMAD.MOV R22, RZ, RZ, -R22 ;  /* 0x000000ffff168224 */ /* 0x000fe200078e0a16 */
[C---:B------:R-:W-:Y:S01]  /*17c0*/  ISETP.GT.U32.AND P0, PT, R4.reuse, R25, PT ;  /* 0x000000190400720c */ /* 0x040fe20003f04070 */
[----:B------:R-:W-:Y:S02]  /*17d0*/  IMAD R26, R4, R29, R28 ;  /* 0x0000001d041a7224 */ /* 0x000fe400078e021c */
[----:B------:R-:W-:Y:S01]  /*17e0*/  @!P6 IMAD.MOV R20, RZ, RZ, -R20 ;  /* 0x000000ffff14e224 */ /* 0x000fe200078e0a14 */
[----:B------:R-:W-:Y:S01]  /*17f0*/  ISETP.GE.AND P6, PT, R30, RZ, PT ;  /* 0x000000ff1e00720c */ /* 0x000fe20003fc6270 */
[----:B------:R-:W-:Y:S01]  /*1800*/  @!P2 IMAD.IADD R24, R24, 0x1, -R4 ;  /* 0x000000011818a824 */ /* 0x000fe200078e0a04 */
[----:B------:R-:W-:Y:S01]  /*1810*/  ISETP.GT.U32.AND P2, PT, R4, R26, PT ;  /* 0x0000001a0400720c */ /* 0x000fe20003f44070 */
[----:B------:R-:W-:Y:S01]  /*1820*/  IMAD.HI.U32 R28, R7, R31, RZ ;  /* 0x0000001f071c7227 */ /* 0x000fe200078e00ff */
[----:B------:R-:W-:-:S03]  /*1830*/  IABS R30, R33 ;  /* 0x00000021001e7213 */ /* 0x000fc60000000000 */
[----:B------:R-:W-:Y:S02]  /*1840*/  @!P3 IMAD.IADD R23, R23, 0x1, -R4 ;  /* 0x000000011717b824 */ /* 0x000fe400078e0a04 */
[----:B------:R-:W-:-:S03]  /*1850*/  IMAD.HI.U32 R27, R7, R30, RZ ;  /* 0x0000001e071b7227 */ /* 0x000fc600078e00ff */
[----:B------:R-:W-:Y:S01]  /*1860*/  ISETP.GT.U32.AND P3, PT, R4, R23, PT ;  /* 0x000000170400720c */ /* 0x000fe20003f64070 */
[----:B------:R-:W-:Y:S02]  /*1870*/  IMAD.MOV R27, RZ, RZ, -R27 ;  /* 0x000000ffff1b7224 */ /* 0x000fe400078e0a1b */
[--C-:B------:R-:W-:Y:S02]  /*1880*/  @!P0 IMAD.IADD R25, R25, 0x1, -R4.reuse ;  /* 0x0000000119198824 */ /* 0x100fe400078e0a04 */
[----:B------:R-:W-:Y:S02]  /*1890*/  @!P2 IMAD.IADD R26, R26, 0x1, -R4 ;  /* 0x000000011a1aa824 */ /* 0x000fe400078e0a04 */
[C---:B------:R-:W-:Y:S01]  /*18a0*/  IMAD R27, R4.reuse, R27, R30 ;  /* 0x0000001b041b7224 */ /* 0x040fe200078e021e */
[C---:B------:R-:W-:Y:S01]  /*18b0*/  ISETP.GT.U32.AND P0, PT, R4.reuse, R25, PT ;  /* 0x000000190400720c */ /* 0x040fe20003f04070 */
[----:B------:R-:W-:Y:S01]  /*18c0*/  IMAD.MOV.U32 R30, RZ, RZ, R32 ;  /* 0x000000ffff1e7224 */ /* 0x000fe200078e0020 */
[----:B------:R-:W-:Y:S01]  /*18d0*/  ISETP.GT.U32.AND P2, PT, R4, R26, PT ;  /* 0x0000001a0400720c */ /* 0x000fe20003f44070 */
[----:B------:R-:W-:Y:S01]  /*18e0*/  IMAD.MOV R28, RZ, RZ, -R28 ;  /* 0x000000ffff1c7224 */ /* 0x000fe200078e0a1c */
[----:B------:R-:W-:Y:S01]  /*18f0*/  IABS R32, R36 ;  /* 0x0000002400207213 */ /* 0x000fe20000000000 */
[----:B------:R-:W-:-:S04]  /*1900*/  IMAD.HI.U32 R29, R7, R30, RZ ;  /* 0x0000001e071d7227 */ /* 0x000fc800078e00ff */
[----:B------:R-:W-:Y:S02]  /*1910*/  IMAD.MOV R29, RZ, RZ, -R29 ;  /* 0x000000ffff1d7224 */ /* 0x000fe400078e0a1d */
[C---:B------:R-:W-:Y:S02]  /*1920*/  IMAD R28, R4.reuse, R28, R31 ;  /* 0x0000001c041c7224 */ /* 0x040fe400078e021f */
[C---:B------:R-:W-:Y:S02]  /*1930*/  IMAD R29, R4.reuse, R29, R30 ;  /* 0x0000001d041d7224 */ /* 0x040fe400078e021e */
[--C-:B------:R-:W-:Y:S01]  /*1940*/  @!P0 IMAD.IADD R25, R25, 0x1, -R4.reuse ;  /* 0x0000000119198824 */ /* 0x100fe200078e0a04 */
[----:B------:R-:W-:Y:S01]  /*1950*/  ISETP.GT.U32.AND P0, PT, R4, R28, PT ;  /* 0x0000001c0400720c */ /* 0x000fe20003f04070 */
[--C-:B------:R-:W-:Y:S01]  /*1960*/  @!P2 IMAD.IADD R26, R26, 0x1, -R4.reuse ;  /* 0x000000011a1aa824 */ /* 0x100fe200078e0a04 */
[----:B------:R-:W-:Y:S01]  /*1970*/  ISETP.GT.U32.AND P2, PT, R4, R29, PT ;  /* 0x0000001d0400720c */ /* 0x000fe20003f44070 */
[----:B------:R-:W-:Y:S01]  /*1980*/  @!P3 IMAD.IADD R23, R23, 0x1, -R4 ;  /* 0x000000011717b824 */ /* 0x000fe200078e0a04 */
[----:B------:R-:W-:Y:S01]  /*1990*/  ISETP.GE.AND P3, PT, R33, RZ, PT ;  /* 0x000000ff2100720c */ /* 0x000fe20003f66270 */
[----:B------:R-:W-:Y:S01]  /*19a0*/  @!P4 IMAD.MOV R24, RZ, RZ, -R24 ;  /* 0x000000ffff18c224 */ /* 0x000fe200078e0a18 */
[----:B------:R-:W-:Y:S01]  /*19b0*/  ISETP.GE.AND P4, PT, R34, RZ, PT ;  /* 0x000000ff2200720c */ /* 0x000fe20003f86270 */
[----:B------:R-:W-:Y:S01]  /*19c0*/  @!P1 IMAD.MOV R23, RZ, RZ, -R23 ;  /* 0x000000ffff179224 */ /* 0x000fe200078e0a17 */
[----:B------:R-:W-:Y:S01]  /*19d0*/  ISETP.GT.U32.AND P1, PT, R4, R27, PT ;  /* 0x0000001b0400720c */ /* 0x000fe20003f24070 */
[----:B------:R-:W-:Y:S01]  /*19e0*/  IMAD.HI.U32 R30, R7, R32, RZ ;  /* 0x00000020071e7227 */ /* 0x000fe200078e00ff */
[----:B------:R-:W-:-:S03]  /*19f0*/  IABS R34, R37 ;  /* 0x0000002500227213 */ /* 0x000fc60000000000 */
[--C-:B------:R-:W-:Y:S02]  /*1a00*/  @!P0 IMAD.IADD R28, R28, 0x1, -R4.reuse ;  /* 0x000000011c1c8824 */ /* 0x100fe400078e0a04 */
[----:B------:R-:W-:Y:S02]  /*1a10*/  @!P2 IMAD.IADD R29, R29, 0x1, -R4 ;  /* 0x000000011d1da824 */ /* 0x000fe400078e0a04 */
[----:B------:R-:W-:Y:S01]  /*1a20*/  @!P6 IMAD.MOV R25, RZ, RZ, -R25 ;  /* 0x000000ffff19e224 */ /* 0x000fe200078e0a19 */
[C---:B------:R-:W-:Y:S01]  /*1a30*/  ISETP.GT.U32.AND P0, PT, R4.reuse, R28, PT ;  /* 0x0000001c0400720c */ /* 0x040fe20003f04070 */
[----:B------:R-:W-:Y:S01]  /*1a40*/  IMAD.MOV R33, RZ, RZ, -R30 ;  /* 0x000000ffff217224 */ /* 0x000fe200078e0a1e */
[----:B------:R-:W-:Y:S01]  /*1a50*/  ISETP.GT.U32.AND P2, PT, R4, R29, PT ;  /* 0x0000001d0400720c */ /* 0x000fe20003f44070 */
[----:B------:R-:W-:Y:S01]  /*1a60*/  IMAD.HI.U32 R31, R7, R34, RZ ;  /* 0x00000022071f7227 */ /* 0x000fe200078e00ff */
[----:B------:R-:W-:-:S03]  /*1a70*/  ISETP.GE.AND P6, PT, R35, RZ, PT ;  /* 0x000000ff2300720c */ /* 0x000fc60003fc6270 */
[----:B------:R-:W-:Y:S02]  /*1a80*/  @!P1 IMAD.IADD R27, R27, 0x1, -R4 ;  /* 0x000000011b1b9824 */ /* 0x000fe400078e0a04 */
[C---:B------:R-:W-:Y:S02]  /*1a90*/  IMAD R30, R4.reuse, R33, R32 ;  /* 0x00000021041e7224 */ /* 0x040fe400078e0220 */
[----:B------:R-:W-:Y:S01]  /*1aa0*/  IMAD.MOV R31, RZ, RZ, -R31 ;  /* 0x000000ffff1f7224 */ /* 0x000fe200078e0a1f */
[----:B------:R-:W-:Y:S01]  /*1ab0*/  ISETP.GT.U32.AND P1, PT, R4, R27, PT ;  /* 0x0000001b0400720c */ /* 0x000fe20003f24070 */
[----:B------:R-:W-:Y:S01]  /*1ac0*/  @!P0 IMAD.IADD R28, R28, 0x1, -R4 ;  /* 0x000000011c1c8824 */ /* 0x000fe200078e0a04 */
[C---:B------:R-:W-:Y:S01]  /*1ad0*/  ISETP.GT.U32.AND P0, PT, R4.reuse, R30, PT ;  /* 0x0000001e0400720c */ /* 0x040fe20003f04070 */
[----:B------:R-:W-:Y:S02]  /*1ae0*/  IMAD R31, R4, R31, R34 ;  /* 0x0000001f041f7224 */ /* 0x000fe400078e0222 */
[----:B------:R-:W-:-:S02]  /*1af0*/  @!P2 IMAD.IADD R29, R29, 0x1, -R4 ;  /* 0x000000011d1da824 */ /* 0x000fc400078e0a04 */
[----:B------:R-:W-:Y:S02]  /*1b00*/  VIADD R32, R42, 0x25 ;  /* 0x000000252a207836 */ /* 0x000fe40000000000 */
[----:B------:R-:W-:Y:S01]  /*1b10*/  @!P6 IMAD.MOV R29, RZ, RZ, -R29 ;  /* 0x000000ffff1de224 */ /* 0x000fe200078e0a1d */
[----:B------:R-:W-:Y:S01]  /*1b20*/  ISETP.GT.U32.AND P6, PT, R4, R31, PT ;  /* 0x0000001f0400720c */ /* 0x000fe20003fc4070 */
[----:B------:R-:W-:Y:S01]  /*1b30*/  VIADD R33, R42, 0x24 ;  /* 0x000000242a217836 */ /* 0x000fe20000000000 */
[----:B------:R-:W-:Y:S01]  /*1b40*/  IABS R35, R32 ;  /* 0x0000002000237213 */ /* 0x000fe20000000000 */
[--C-:B------:R-:W-:Y:S01]  /*1b50*/  @!P1 IMAD.IADD R27, R27, 0x1, -R4.reuse ;  /* 0x000000011b1b9824 */ /* 0x100fe200078e0a04 */
[----:B------:R-:W-:Y:S01]  /*1b60*/  ISETP.GE.AND P1, PT, R37, RZ, PT ;  /* 0x000000ff2500720c */ /* 0x000fe20003f26270 */
[----:B------:R-:W-:Y:S02]  /*1b70*/  @!P0 IMAD.IADD R30, R30, 0x1, -R4 ;  /* 0x000000011e1e8824 */ /* 0x000fe400078e0a04 */
[----:B------:R-:W-:Y:S01]  /*1b80*/  @!P5 IMAD.MOV R26, RZ, RZ, -R26 ;  /* 0x000000ffff1ad224 */ /* 0x000fe200078e0a1a */
[----:B------:R-:W-:Y:S01]  /*1b90*/  ISETP.GE.AND P5, PT, R36, RZ, PT ;  /* 0x000000ff2400720c */ /* 0x000fe20003fa6270 */
[----:B------:R-:W-:Y:S01]  /*1ba0*/  @!P3 IMAD.MOV R27, RZ, RZ, -R27 ;  /* 0x000000ffff1bb224 */ /* 0x000fe200078e0a1b */
[----:B------:R-:W-:Y:S01]  /*1bb0*/  ISETP.GE.AND P3, PT, R32, RZ, PT ;  /* 0x000000ff2000720c */ /* 0x000fe20003f66270 */
[----:B------:R-:W-:Y:S01]  /*1bc0*/  IMAD.HI.U32 R32, R7, R35, RZ ;  /* 0x0000002307207227 */ /* 0x000fe200078e00ff */
[----:B------:R-:W-:-:S02]  /*1bd0*/  ISETP.GT.U32.AND P0, PT, R4, R30, PT ;  /* 0x0000001e0400720c */ /* 0x000fc40003f04070 */
[----:B------:R-:W-:Y:S01]  /*1be0*/  IABS R36, R33 ;  /* 0x0000002100247213 */ /* 0x000fe20000000000 */
[----:B------:R-:W-:Y:S02]  /*1bf0*/  @!P6 IMAD.IADD R31, R31, 0x1, -R4 ;  /* 0x000000011f1fe824 */ /* 0x000fe400078e0a04 */
[----:B------:R-:W-:Y:S02]  /*1c00*/  VIADD R34, R42, 0x23 ;  /* 0x000000232a227836 */ /* 0x000fe40000000000 */
[----:B------:R-:W-:Y:S01]  /*1c10*/  @!P4 IMAD.MOV R28, RZ, RZ, -R28 ;  /* 0x000000ffff1cc224 */ /* 0x000fe200078e0a1c */
[----:B------:R-:W-:Y:S01]  /*1c20*/  ISETP.GE.AND P4, PT, R33, RZ, PT ;  /* 0x000000ff2100720c */ /* 0x000fe20003f86270 */
[----:B------:R-:W-:Y:S01]  /*1c30*/  IMAD.MOV R32, RZ, RZ, -R32 ;  /* 0x000000ffff207224 */ /* 0x000fe200078e0a20 */
[----:B------:R-:W-:Y:S01]  /*1c40*/  ISETP.GT.U32.AND P6, PT, R4, R31, PT ;  /* 0x0000001f0400720c */ /* 0x000fe20003fc4070 */
[----:B------:R-:W-:Y:S01]  /*1c50*/  IMAD.HI.U32 R33, R7, R36, RZ ;  /* 0x0000002407217227 */ /* 0x000fe200078e00ff */
[----:B------:R-:W-:-:S02]  /*1c60*/  IABS R37, R34 ;  /* 0x0000002200257213 */ /* 0x000fc40000000000 */
[----:B------:R-:W-:Y:S01]  /*1c70*/  ISETP.GE.AND P2, PT, R34, RZ, PT ;  /* 0x000000ff2200720c */ /* 0x000fe20003f46270 */
[----:B------:R-:W-:Y:S02]  /*1c80*/  IMAD R32, R4, R32, R35 ;  /* 0x0000002004207224 */ /* 0x000fe400078e0223 */
[----:B------:R-:W-:Y:S02]  /*1c90*/  IMAD.MOV R33, RZ, RZ, -R33 ;  /* 0x000000ffff217224 */ /* 0x000fe400078e0a21 */
[----:B------:R-:W-:Y:S01]  /*1ca0*/  @!P0 IMAD.IADD R30, R30, 0x1, -R4 ;  /* 0x000000011e1e8824 */ /* 0x000fe200078e0a04 */
[----:B------:R-:W-:Y:S01]  /*1cb0*/  ISETP.GT.U32.AND P0, PT, R4, R32, PT ;  /* 0x000000200400720c */ /* 0x000fe20003f04070 */
[----:B------:R-:W-:-:S04]  /*1cc0*/  IMAD.HI.U32 R34, R7, R37, RZ ;  /* 0x0000002507227227 */ /* 0x000fc800078e00ff */
[C---:B------:R-:W-:Y:S02]  /*1cd0*/  IMAD R33, R4.reuse, R33, R36 ;  /* 0x0000002104217224 */ /* 0x040fe400078e0224 */
[----:B------:R-:W-:Y:S02]  /*1ce0*/  IMAD.MOV R34, RZ, RZ, -R34 ;  /* 0x000000ffff227224 */ /* 0x000fe400078e0a22 */
[----:B------:R-:W-:Y:S01]  /*1cf0*/  @!P6 IMAD.IADD R31, R31, 0x1, -R4 ;  /* 0x000000011f1fe824 */ /* 0x000fe200078e0a04 */
[----:B------:R-:W-:Y:S01]  /*1d00*/  ISETP.GT.U32.AND P6, PT, R4, R33, PT ;  /* 0x000000210400720c */ /* 0x000fe20003fc4070 */
[----:B------:R-:W-:-:S04]  /*1d10*/  IMAD.HI.U32 R36, R7, R39, RZ ;  /* 0x0000002707247227 */ /* 0x000fc800078e00ff */
[----:B------:R-:W-:Y:S01]  /*1d20*/  IMAD R34, R4, R34, R37 ;  /* 0x0000002204227224 */ /* 0x000fe200078e0225 */
[----:B------:R-:W-:Y:S01]  /*1d30*/  IABS R37, R49 ;  /* 0x0000003100257213 */ /* 0x000fe20000000000 */
[----:B------:R-:W-:-:S04]  /*1d40*/  IMAD.HI.U32 R35, R7, R38, RZ ;  /* 0x0000002607237227 */ /* 0x000fc800078e00ff */
[----:B------:R-:W-:Y:S02]  /*1d50*/  IMAD.MOV R36, RZ, RZ, -R36 ;  /* 0x000000ffff247224 */ /* 0x000fe400078e0a24 */
[----:B------:R-:W-:Y:S02]  /*1d60*/  IMAD.MOV R35, RZ, RZ, -R35 ;  /* 0x000000ffff237224 */ /* 0x000fe400078e0a23 */
[----:B------:R-:W-:Y:S01]  /*1d70*/  @!P5 IMAD.MOV R30, RZ, RZ, -R30 ;  /* 0x000000ffff1ed224 */ /* 0x000fe200078e0a1e */
[----:B------:R-:W-:Y:S01]  /*1d80*/  ISETP.GT.U32.AND P5, PT, R4, R34, PT ;  /* 0x000000220400720c */ /* 0x000fe20003fa4070 */
[----:B------:R-:W-:Y:S02]  /*1d90*/  @!P0 IMAD.IADD R32, R32, 0x1, -R4 ;  /* 0x0000000120208824 */ /* 0x000fe400078e0a04 */
[C---:B------:R-:W-:Y:S02]  /*1da0*/  IMAD R36, R4.reuse, R36, R39 ;  /* 0x0000002404247224 */ /* 0x040fe400078e0227 */
[C---:B------:R-:W-:Y:S01]  /*1db0*/  IMAD R35, R4.reuse, R35, R38 ;  /* 0x0000002304237224 */ /* 0x040fe200078e0226 */
[C---:B------:R-:W-:Y:S01]  /*1dc0*/  ISETP.GT.U32.AND P0, PT, R4.reuse, R32, PT ;  /* 0x000000200400720c */ /* 0x040fe20003f04070 */
[----:B------:R-:W-:Y:S01]  /*1dd0*/  @!P6 IMAD.IADD R33, R33, 0x1, -R4 ;  /* 0x000000012121e824 */ /* 0x000fe200078e0a04 */
[C---:B------:R-:W-:Y:S01]  /*1de0*/  ISETP.GT.U32.AND P6, PT, R4.reuse, R36, PT ;  /* 0x000000240400720c */ /* 0x040fe20003fc4070 */
[----:B------:R-:W-:Y:S01]  /*1df0*/  @!P1 IMAD.MOV R31, RZ, RZ, -R31 ;  /* 0x000000ffff1f9224 */ /* 0x000fe200078e0a1f */
[----:B------:R-:W-:Y:S01]  /*1e00*/  ISETP.GT.U32.AND P1, PT, R4, R35, PT ;  /* 0x000000230400720c */ /* 0x000fe20003f24070 */
[----:B------:R-:W-:-:S02]  /*1e10*/  IMAD.MOV.U32 R39, RZ, RZ, R37 ;  /* 0x000000ffff277224 */ /* 0x000fc400078e0025 */
[----:B------:R-:W-:Y:S01]  /*1e20*/  @!P5 IMAD.IADD R34, R34, 0x1, -R4 ;  /* 0x000000012222d824 */ /* 0x000fe200078e0a04 */
[----:B------:R-:W-:Y:S01]  /*1e30*/  ISETP.GT.U32.AND P5, PT, R4, R33, PT ;  /* 0x000000210400720c */ /* 0x000fe20003fa4070 */
[----:B------:R-:W-:-:S04]  /*1e40*/  IMAD.HI.U32 R37, R7, R40, RZ ;  /* 0x0000002807257227 */ /* 0x000fc800078e00ff */
[----:B------:R-:W-:-:S04]  /*1e50*/  IMAD.HI.U32 R38, R7, R39, RZ ;  /* 0x0000002707267227 */ /* 0x000fc800078e00ff */
[--C-:B------:R-:W-:Y:S01]  /*1e60*/  @!P0 IMAD.IADD R32, R32, 0x1, -R4.reuse ;  /* 0x0000000120208824 */ /* 0x100fe200078e0a04 */
[----:B------:R-:W-:Y:S01]  /*1e70*/  ISETP.GE.AND P0, PT, R41, RZ, PT ;  /* 0x000000ff2900720c */ /* 0x000fe20003f06270 */
[----:B------:R-:W-:Y:S01]  /*1e80*/  IMAD.MOV R37, RZ, RZ, -R37 ;  /* 0x000000ffff257224 */ /* 0x000fe200078e0a25 */
[----:B------:R-:W-:Y:S01]  /*1e90*/  IABS R41, R51 ;  /* 0x0000003300297213 */ /* 0x000fe20000000000 */
[----:B------:R-:W-:Y:S02]  /*1ea0*/  @!P6 IMAD.IADD R36, R36, 0x1, -R4 ;  /* 0x000000012424e824 */ /* 0x000fe400078e0a04 */
[----:B------:R-:W-:Y:S02]  /*1eb0*/  IMAD.MOV R38, RZ, RZ, -R38 ;  /* 0x000000ffff267224 */ /* 0x000fe400078e0a26 */
[----:B------:R-:W-:Y:S01]  /*1ec0*/  @!P1 IMAD.IADD R35, R35, 0x1, -R4 ;  /* 0x0000000123239824 */ /* 0x000fe200078e0a04 */
[C---:B------:R-:W-:Y:S01]  /*1ed0*/  ISETP.GT.U32.AND P1, PT, R4.reuse, R34, PT ;  /* 0x000000220400720c */ /* 0x040fe20003f24070 */
[C---:B------:R-:W-:Y:S01]  /*1ee0*/  IMAD R37, R4.reuse, R37, R40 ;  /* 0x0000002504257224 */ /* 0x040fe200078e0228 */
[C---:B------:R-:W-:Y:S01]  /*1ef0*/  ISETP.GT.U32.AND P6, PT, R4.reuse, R36, PT ;  /* 0x000000240400720c */ /* 0x040fe20003fc4070 */
[----:B------:R-:W-:-:S02]  /*1f00*/  IMAD R38, R4, R38, R39 ;  /* 0x0000002604267224 */ /* 0x000fc400078e0227 */
[----:B------:R-:W-:-:S04]  /*1f10*/  IMAD.HI.U32 R39, R7, R41, RZ ;  /* 0x0000002907277227 */ /* 0x000fc800078e00ff */
[----:B------:R-:W-:Y:S01]  /*1f20*/  @!P5 IMAD.IADD R33, R33, 0x1, -R4 ;  /* 0x000000012121d824 */ /* 0x000fe200078e0a04 */
[C---:B------:R-:W-:Y:S01]  /*1f30*/  ISETP.GT.U32.AND P5, PT, R4.reuse, R37, PT ;  /* 0x000000250400720c */ /* 0x040fe20003fa4070 */
[----:B------:R-:W-:Y:S02]  /*1f40*/  IMAD.MOV R39, RZ, RZ, -R39 ;  /* 0x000000ffff277224 */ /* 0x000fe400078e0a27 */
[----:B------:R-:W-:Y:S01]  /*1f50*/  @!P3 IMAD.MOV R32, RZ, RZ, -R32 ;  /* 0x000000ffff20b224 */ /* 0x000fe200078e0a20 */
[C---:B------:R-:W-:Y:S01]  /*1f60*/  ISETP.GT.U32.AND P3, PT, R4.reuse, R35, PT ;  /* 0x000000230400720c */ /* 0x040fe20003f64070 */
[----:B------:R-:W-:Y:S02]  /*1f70*/  IMAD R39, R4, R39, R41 ;  /* 0x0000002704277224 */ /* 0x000fe400078e0229 */
[--C-:B------:R-:W-:Y:S01]  /*1f80*/  @!P1 IMAD.IADD R34, R34, 0x1, -R4.reuse ;  /* 0x0000000122229824 */ /* 0x100fe200078e0a04 */
[----:B------:R-:W-:Y:S01]  /*1f90*/  ISETP.GT.U32.AND P1, PT, R4, R38, PT ;  /* 0x000000260400720c */ /* 0x000fe20003f24070 */
[----:B------:R-:W-:Y:S01]  /*1fa0*/  @!P6 IMAD.IADD R36, R36, 0x1, -R4 ;  /* 0x000000012424e824 */ /* 0x000fe200078e0a04 */
[----:B------:R-:W-:Y:S01]  /*1fb0*/  ISETP.GT.U32.AND P6, PT, R4, R39, PT ;  /* 0x000000270400720c */ /* 0x000fe20003fc4070 */
[----:B------:R-:W-:-:S04]  /*1fc0*/  IMAD.HI.U32 R40, R7, R43, RZ ;  /* 0x0000002b07287227 */ /* 0x000fc800078e00ff */
[--C-:B------:R-:W-:Y:S01]  /*1fd0*/  @!P5 IMAD.IADD R37, R37, 0x1, -R4.reuse ;  /* 0x000000012525d824 */ /* 0x100fe200078e0a04 */
[----:B------:R-:W-:Y:S01]  /*1fe0*/  ISETP.GE.AND P5, PT, R46, RZ, PT ;  /* 0x000000ff2e00720c */ /* 0x000fe20003fa6270 */
[----:B------:R-:W-:Y:S01]  /*1ff0*/  @!P3 IMAD.IADD R35, R35, 0x1, -R4 ;  /* 0x000000012323b824 */ /* 0x000fe200078e0a04 */
[----:B------:R-:W-:Y:S01]  /*2000*/  ISETP.GE.AND P3, PT, R45, RZ, PT ;  /* 0x000000ff2d00720c */ /* 0x000fe20003f66270 */
[----:B------:R-:W-:Y:S01]  /*2010*/  @!P4 IMAD.MOV R33, RZ, RZ, -R33 ;  /* 0x000000ffff21c224 */ /* 0x000fe200078e0a21 */
[----:B------:R-:W-:Y:S01]  /*2020*/  ISETP.GT.U32.AND P4, PT, R4, R37, PT ;  /* 0x000000250400720c */ /* 0x000fe20003f84070 */
[----:B------:R-:W-:-:S04]  /*2030*/  IMAD.HI.U32 R41, R7, R44, RZ ;  /* 0x0000002c07297227 */ /* 0x000fc800078e00ff */
[----:B------:R-:W-:Y:S02]  /*2040*/  IMAD.MOV R40, RZ, RZ, -R40 ;  /* 0x000000ffff287224 */ /* 0x000fe400078e0a28 */
[--C-:B------:R-:W-:Y:S01]  /*2050*/  @!P1 IMAD.IADD R38, R38, 0x1, -R4.reuse ;  /* 0x0000000126269824 */ /* 0x100fe200078e0a04 */
[----:B------:R-:W-:Y:S01]  /*2060*/  ISETP.GE.AND P1, PT, R49, RZ, PT ;  /* 0x000000ff3100720c */ /* 0x000fe20003f26270 */
[----:B------:R-:W-:Y:S02]  /*2070*/  IMAD.MOV R41, RZ, RZ, -R41 ;  /* 0x000000ffff297224 */ /* 0x000fe400078e0a29 */
[----:B------:R-:W-:Y:S02]  /*2080*/  IMAD R40, R4, R40, R43 ;  /* 0x0000002804287224 */ /* 0x000fe400078e022b */
[----:B------:R-:W-:Y:S02]  /*2090*/  VIADD R49, R42, 0x1b ;  /* 0x0000001b2a317836 */ /* 0x000fe40000000000 */
[----:B------:R-:W-:Y:S01]  /*20a0*/  @!P6 IMAD.IADD R39, R39, 0x1, -R4 ;  /* 0x000000012727e824 */ /* 0x000fe200078e0a04 */
[C---:B------:R-:W-:Y:S01]  /*20b0*/  ISETP.GT.U32.AND P6, PT, R4.reuse, R38, PT ;  /* 0x000000260400720c */ /* 0x040fe20003fc4070 */
[C---:B------:R-:W-:Y:S01]  /*20c0*/  IMAD R41, R4.reuse, R41, R44 ;  /* 0x0000002904297224 */ /* 0x040fe200078e022c */
[----:B------:R-:W-:Y:S01]  /*20d0*/  IABS R45, R49 ;  /* 0x00000031002d7213 */ /* 0x000fe20000000000 */
[----:B------:R-:W-:Y:S01]  /*20e0*/  @!P2 IMAD.MOV R34, RZ, RZ, -R34 ;  /* 0x000000ffff22a224 */ /* 0x000fe200078e0a22 */
[C---:B------:R-:W-:Y:S01]  /*20f0*/  ISETP.GT.U32.AND P2, PT, R4.reuse, R39, PT ;  /* 0x000000270400720c */ /* 0x040fe20003f44070 */
[----:B------:R-:W-:Y:S01]  /*2100*/  @!P0 IMAD.MOV R35, RZ, RZ, -R35 ;  /* 0x000000ffff238224 */ /* 0x000fe200078e0a23 */
[C---:B------:R-:W-:Y:S01]  /*2110*/  ISETP.GT.U32.AND P0, PT, R4.reuse, R40, PT ;  /* 0x000000280400720c */ /* 0x040fe20003f04070 */
[----:B------:R-:W-:Y:S01]  /*2120*/  @!P3 IMAD.MOV R36, RZ, RZ, -R36 ;  /* 0x000000ffff24b224 */ /* 0x000fe200078e0a24 */
[----:B------:R-:W-:Y:S01]  /*2130*/  ISETP.GE.AND P3, PT, R51, RZ, PT ;  /* 0x000000ff3300720c */ /* 0x000fe20003f66270 */
[----:B------:R-:W-:Y:S01]  /*2140*/  @!P4 IMAD.IADD R37, R37, 0x1, -R4 ;  /* 0x000000012525c824 */ /* 0x000fe200078e0a04 */
[----:B------:R-:W-:Y:S01]  /*2150*/  ISETP.GT.U32.AND P4, PT, R4, R41, PT ;  /* 0x000000290400720c */ /* 0x000fe20003f84070 */
[----:B------:R-:W-:-:S04]  /*2160*/  IMAD.HI.U32 R43, R7, R45, RZ ;  /* 0x0000002d072b7227 */ /* 0x000fc800078e00ff */
[----:B------:R-:W-:Y:S02]  /*2170*/  IMAD.MOV R43, RZ, RZ, -R43 ;  /* 0x000000ffff2b7224 */ /* 0x000fe400078e0a2b */
[----:B------:R-:W-:Y:S02]  /*2180*/  VIADD R55, R42, 0x1a ;  /* 0x0000001a2a377836 */ /* 0x000fe40000000000 */
[--C-:B------:R-:W-:Y:S01]  /*2190*/  @!P2 IMAD.IADD R39, R39, 0x1, -R4.reuse ;  /* 0x000000012727a824 */ /* 0x100fe200078e0a04 */
[----:B------:R-:W-:Y:S01]  /*21a0*/  ISETP.GE.AND P2, PT, R54, RZ, PT ;  /* 0x000000ff3600720c */ /* 0x000fe20003f46270 */
[--C-:B------:R-:W-:Y:S01]  /*21b0*/  @!P0 IMAD.IADD R40, R40, 0x1, -R4.reuse ;  /* 0x0000000128288824 */ /* 0x100fe200078e0a04 */
[----:B------:R-:W-:Y:S01]  /*21c0*/  IABS R46, R55 ;  /* 0x00000037002e7213 */ /* 0x000fe20000000000 */
[C---:B------:R-:W-:Y:S01]  /*21d0*/  IMAD R43, R4.reuse, R43, R45 ;  /* 0x0000002b042b7224 */ /* 0x040fe200078e022d */
[----:B------:R-:W-:Y:S01]  /*21e0*/  ISETP.GE.AND P0, PT, R49, RZ, PT ;  /* 0x000000ff3100720c */ /* 0x000fe20003f06270 */
[--C-:B------:R-:W-:Y:S01]  /*21f0*/  @!P4 IMAD.IADD R41, R41, 0x1, -R4.reuse ;  /* 0x000000012929c824 */ /* 0x100fe200078e0a04 */
[C---:B------:R-:W-:Y:S01]  /*2200*/  ISETP.GT.U32.AND P4, PT, R4.reuse, R40, PT ;  /* 0x000000280400720c */ /* 0x040fe20003f84070 */
[----:B------:R-:W-:Y:S01]  /*2210*/  @!P3 IMAD.MOV R39, RZ, RZ, -R39 ;  /* 0x000000ffff27b224 */ /* 0x000fe200078e0a27 */
[----:B------:R-:W-:Y:S01]  /*2220*/  ISETP.GT.U32.AND P3, PT, R4, R43, PT ;  /* 0x0000002b0400720c */ /* 0x000fe20003f64070 */
[----:B------:R-:W-:Y:S01]  /*2230*/  @!P6 IMAD.IADD R38, R38, 0x1, -R4 ;  /* 0x000000012626e824 */ /* 0x000fe200078e0a04 */
[----:B------:R-:W-:Y:S01]  /*2240*/  ISETP.GE.AND P6, PT, R53, RZ, PT ;  /* 0x000000ff3500720c */ /* 0x000fe20003fc6270 */
[----:B------:R-:W-:-:S04]  /*2250*/  IMAD.HI.U32 R44, R7, R46, RZ ;  /* 0x0000002e072c7227 */ /* 0x000fc800078e00ff */
[----:B------:R-:W-:Y:S02]  /*2260*/  IMAD.MOV R49, RZ, RZ, -R44 ;  /* 0x000000ffff317224 */ /* 0x000fe400078e0a2c */
[----:B------:R-:W-:Y:S02]  /*2270*/  VIADD R45, R42, 0x19 ;  /* 0x000000192a2d7836 */ /* 0x000fe40000000000 */
[----:B------:R-:W-:Y:S02]  /*2280*/  IMAD R44, R4, R49, R46 ;  /* 0x00000031042c7224 */ /* 0x000fe400078e022e */
[--C-:B------:R-:W-:Y:S01]  /*2290*/  @!P4 IMAD.IADD R40, R40, 0x1, -R4.reuse ;  /* 0x000000012828c824 */ /* 0x100fe200078e0a04 */
[----:B------:R-:W-:Y:S01]  /*22a0*/  IABS R49, R45 ;  /* 0x0000002d00317213 */ /* 0x000fe20000000000 */
[----:B------:R-:W-:Y:S01]  /*22b0*/  @!P3 IMAD.IADD R43, R43, 0x1, -R4 ;  /* 0x000000012b2bb824 */ /* 0x000fe200078e0a04 */
[----:B------:R-:W-:Y:S01]  /*22c0*/  ISETP.GE.AND P4, PT, R45, RZ, PT ;  /* 0x000000ff2d00720c */ /* 0x000fe20003f86270 */
[----:B------:R-:W-:Y:S01]  /*22d0*/  @!P6 IMAD.MOV R40, RZ, RZ, -R40 ;  /* 0x000000ffff28e224 */ /* 0x000fe200078e0a28 */
[C---:B------:R-:W-:Y:S01]  /*22e0*/  ISETP.GT.U32.AND P3, PT, R4.reuse, R44, PT ;  /* 0x0000002c0400720c */ /* 0x040fe20003f64070 */
[----:B------:R-:W-:Y:S01]  /*22f0*/  IMAD.HI.U32 R45, R7, R49, RZ ;  /* 0x00000031072d7227 */ /* 0x000fe200078e00ff */
[----:B------:R-:W-:-:S03]  /*2300*/  ISETP.GT.U32.AND P6, PT, R4, R43, PT ;  /* 0x0000002b0400720c */ /* 0x000fc60003fc4070 */
[----:B------:R-:W-:Y:S02]  /*2310*/  IMAD.MOV R45, RZ, RZ, -R45 ;  /* 0x000000ffff2d7224 */ /* 0x000fe400078e0a2d */
[----:B------:R-:W-:Y:S01]  /*2320*/  @!P5 IMAD.MOV R37, RZ, RZ, -R37 ;  /* 0x000000ffff25d224 */ /* 0x000fe200078e0a25 */
[C---:B------:R-:W-:Y:S01]  /*2330*/  ISETP.GT.U32.AND P5, PT, R4.reuse, R41, PT ;  /* 0x000000290400720c */ /* 0x040fe20003fa4070 */
[----:B------:R-:W-:Y:S02]  /*2340*/  IMAD R45, R4, R45, R49 ;  /* 0x0000002d042d7224 */ /* 0x000fe400078e0231 */
[C---:B------:R-:W-:Y:S02]  /*2350*/  VIADD R51, R42.reuse, 0x17 ;  /* 0x000000172a337836 */ /* 0x040fe40000000000 */
[----:B------:R-:W-:Y:S02]  /*2360*/  VIADD R46, R42, 0x18 ;  /* 0x000000182a2e7836 */ /* 0x000fe40000000000 */
[--C-:B------:R-:W-:Y:S01]  /*2370*/  @!P6 IMAD.IADD R43, R43, 0x1, -R4.reuse ;  /* 0x000000012b2be824 */ /* 0x100fe200078e0a04 */
[----:B------:R-:W-:Y:S01]  /*2380*/  ISETP.GT.U32.AND P6, PT, R4, R45, PT ;  /* 0x0000002d0400720c */ /* 0x000fe20003fc4070 */
[----:B------:R-:W-:Y:S01]  /*2390*/  VIADD R59, R42, 0x15 ;  /* 0x000000152a3b7836 */ /* 0x000fe20000000000 */
[----:B------:R-:W-:Y:S01]  /*23a0*/  IABS R54, R51 ;  /* 0x0000003300367213 */ /* 0x000fe20000000000 */
[----:B------:R-:W-:Y:S01]  /*23b0*/  @!P0 IMAD.MOV R43, RZ, RZ, -R43 ;  /* 0x000000ffff2b8224 */ /* 0x000fe200078e0a2b */
[----:B------:R-:W-:Y:S01]  /*23c0*/  IABS R53, R46 ;  /* 0x0000002e00357213 */ /* 0x000fe20000000000 */
[----:B------:R-:W-:Y:S01]  /*23d0*/  @!P5 IMAD.IADD R41, R41, 0x1, -R4 ;  /* 0x000000012929d824 */ /* 0x000fe200078e0a04 */
[----:B------:R-:W-:Y:S01]  /*23e0*/  ISETP.GE.AND P5, PT, R46, RZ, PT ;  /* 0x000000ff2e00720c */ /* 0x000fe20003fa6270 */
[----:B------:R-:W-:-:S04]  /*23f0*/  IMAD.HI.U32 R49, R7, R54, RZ ;  /* 0x0000003607317227 */ /* 0x000fc800078e00ff */
[----:B------:R-:W-:-:S04]  /*2400*/  IMAD.HI.U32 R46, R7, R53, RZ ;  /* 0x00000035072e7227 */ /* 0x000fc800078e00ff */
[----:B------:R-:W-:Y:S02]  /*2410*/  IMAD.MOV R49, RZ, RZ, -R49 ;  /* 0x000000ffff317224 */ /* 0x000fe400078e0a31 */
[----:B------:R-:W-:Y:S02]  /*2420*/  @!P6 IMAD.IADD R45, R45, 0x1, -R4 ;  /* 0x000000012d2de824 */ /* 0x000fe400078e0a04 */
[----:B------:R-:W-:Y:S02]  /*2430*/  IMAD.MOV R46, RZ, RZ, -R46 ;  /* 0x000000ffff2e7224 */ /* 0x000fe400078e0a2e */
[C---:B------:R-:W-:Y:S01]  /*2440*/  IMAD R49, R4.reuse, R49, R54 ;  /* 0x0000003104317224 */ /* 0x040fe200078e0236 */
[----:B------:R-:W-:Y:S01]  /*2450*/  IABS R54, R59 ;  /* 0x0000003b00367213 */ /* 0x000fe20000000000 */
[C---:B------:R-:W-:Y:S01]  /*2460*/  IMAD R46, R4.reuse, R46, R53 ;  /* 0x0000002e042e7224 */ /* 0x040fe200078e0235 */
[----:B------:R-:W-:Y:S01]  /*2470*/  ISETP.GT.U32.AND P6, PT, R4, R45, PT ;  /* 0x0000002d0400720c */ /* 0x000fe20003fc4070 */
[----:B------:R-:W-:-:S02]  /*2480*/  VIADD R57, R42, 0x16 ;  /* 0x000000162a397836 */ /* 0x000fc40000000000 */
[----:B------:R-:W-:Y:S01]  /*2490*/  IMAD.HI.U32 R53, R7, R54, RZ ;  /* 0x0000003607357227 */ /* 0x000fe200078e00ff */
[----:B------:R-:W-:-:S03]  /*24a0*/  ISETP.GT.U32.AND P0, PT, R4, R46, PT ;  /* 0x0000002e0400720c */ /* 0x000fc60003f04070 */
[----:B------:R-:W-:Y:S02]  /*24b0*/  IMAD.MOV R53, RZ, RZ, -R53 ;  /* 0x000000ffff357224 */ /* 0x000fe400078e0a35 */
[----:B------:R-:W-:Y:S02]  /*24c0*/  @!P3 IMAD.IADD R44, R44, 0x1, -R4 ;  /* 0x000000012c2cb824 */ /* 0x000fe400078e0a04 */
[C---:B------:R-:W-:Y:S02]  /*24d0*/  IMAD R53, R4.reuse, R53, R54 ;  /* 0x0000003504357224 */ /* 0x040fe400078e0236 */
[----:B------:R-:W-:Y:S01]  /*24e0*/  @!P6 IMAD.IADD R45, R45, 0x1, -R4 ;  /* 0x000000012d2de824 */ /* 0x000fe200078e0a04 */
[C---:B------:R-:W-:Y:S01]  /*24f0*/  ISETP.GT.U32.AND P3, PT, R4.reuse, R44, PT ;  /* 0x0000002c0400720c */ /* 0x040fe20003f64070 */
[----:B------:R-:W-:Y:S01]  /*2500*/  @!P1 IMAD.MOV R38, RZ, RZ, -R38 ;  /* 0x000000ffff269224 */ /* 0x000fe200078e0a26 */
[----:B------:R-:W-:Y:S01]  /*2510*/  ISETP.GE.AND P1, PT, R55, RZ, PT ;  /* 0x000000ff3700720c */ /* 0x000fe20003f26270 */
[----:B------:R-:W-:Y:S01]  /*2520*/  @!P4 IMAD.MOV R45, RZ, RZ, -R45 ;  /* 0x000000ffff2dc224 */ /* 0x000fe200078e0a2d */
[----:B------:R-:W-:Y:S01]  /*2530*/  IABS R55, R57 ;  /* 0x0000003900377213 */ /* 0x000fe20000000000 */
[----:B------:R-:W-:Y:S01]  /*2540*/  @!P2 IMAD.MOV R41, RZ, RZ, -R41 ;  /* 0x000000ffff29a224 */ /* 0x000fe200078e0a29 */
[----:B------:R-:W-:Y:S01]  /*2550*/  ISETP.GT.U32.AND P4, PT, R4, R53, PT ;  /* 0x000000350400720c */ /* 0x000fe20003f84070 */
[----:B------:R-:W-:Y:S01]  /*2560*/  @!P0 IMAD.IADD R46, R46, 0x1, -R4 ;  /* 0x000000012e2e8824 */ /* 0x000fe200078e0a04 */
[----:B------:R-:W-:Y:S01]  /*2570*/  ISETP.GE.AND P2, PT, R51, RZ, PT ;  /* 0x000000ff3300720c */ /* 0x000fe20003f46270 */
[----:B------:R-:W-:Y:S01]  /*2580*/  IMAD.HI.U32 R51, R7, R55, RZ ;  /* 0x0000003707337227 */ /* 0x000fe200078e00ff */
[----:B------:R-:W-:-:S02]  /*2590*/  ISETP.GE.AND P6, PT, R57, RZ, PT ;  /* 0x000000ff3900720c */ /* 0x000fc40003fc6270 */
[----:B------:R-:W-:Y:S01]  /*25a0*/  ISETP.GT.U32.AND P0, PT, R4, R46, PT ;  /* 0x0000002e0400720c */ /* 0x000fe20003f04070 */
[----:B------:R-:W-:Y:S02]  /*25b0*/  IMAD.MOV R51, RZ, RZ, -R51 ;  /* 0x000000ffff337224 */ /* 0x000fe400078e0a33 */
[----:B------:R-:W-:Y:S02]  /*25c0*/  VIADD R60, R42, 0x14 ;  /* 0x000000142a3c7836 */ /* 0x000fe40000000000 */
[----:B------:R-:W-:Y:S02]  /*25d0*/  IMAD R51, R4, R51, R55 ;  /* 0x0000003304337224 */ /* 0x000fe400078e0237 */
[----:B------:R-:W-:Y:S01]  /*25e0*/  VIADD R61, R42, 0x13 ;  /* 0x000000132a3d7836 */ /* 0x000fe20000000000 */
[----:B------:R-:W-:Y:S01]  /*25f0*/  IABS R56, R60 ;  /* 0x0000003c00387213 */ /* 0x000fe20000000000 */
[--C-:B------:R-:W-:Y:S01]  /*2600*/  @!P3 IMAD.IADD R44, R44, 0x1, -R4.reuse ;  /* 0x000000012c2cb824 */ /* 0x100fe200078e0a04 */
[C---:B------:R-:W-:Y:S01]  /*2610*/  ISETP.GT.U32.AND P3, PT, R4.reuse, R49, PT ;  /* 0x000000310400720c */ /* 0x040fe20003f64070 */
[----:B------:R-:W-:Y:S01]  /*2620*/  @!P4 IMAD.IADD R53, R53, 0x1, -R4 ;  /* 0x000000013535c824 */ /* 0x000fe200078e0a04 */
[----:B------:R-:W-:Y:S01]  /*2630*/  IABS R58, R61 ;  /* 0x0000003d003a7213 */ /* 0x000fe20000000000 */
[----:B------:R-:W-:Y:S01]  /*2640*/  @!P1 IMAD.MOV R44, RZ, RZ, -R44 ;  /* 0x000000ffff2c9224 */ /* 0x000fe200078e0a2c */
[----:B------:R-:W-:Y:S01]  /*2650*/  ISETP.GT.U32.AND P1, PT, R4, R51, PT ;  /* 0x000000330400720c */ /* 0x000fe20003f24070 */
[----:B------:R-:W-:Y:S01]  /*2660*/  @!P0 IMAD.IADD R46, R46, 0x1, -R4 ;  /* 0x000000012e2e8824 */ /* 0x000fe200078e0a04 */
[----:B------:R-:W-:Y:S01]  /*2670*/  ISETP.GT.U32.AND P4, PT, R4, R53, PT ;  /* 0x000000350400720c */ /* 0x000fe20003f84070 */
[----:B------:R-:W-:Y:S01]  /*2680*/  IMAD.HI.U32 R54, R7, R56, RZ ;  /* 0x0000003807367227 */ /* 0x000fe200078e00ff */
[----:B------:R-:W-:-:S03]  /*2690*/  ISETP.GE.AND P0, PT, R59, RZ, PT ;  /* 0x000000ff3b00720c */ /* 0x000fc60003f06270 */
[----:B------:R-:W-:-:S04]  /*26a0*/  IMAD.HI.U32 R55, R7, R58, RZ ;  /* 0x0000003a07377227 */ /* 0x000fc800078e00ff */
[----:B------:R-:W-:Y:S02]  /*26b0*/  IMAD.MOV R57, RZ, RZ, -R54 ;  /* 0x000000ffff397224 */ /* 0x000fe400078e0a36 */
[----:B------:R-:W-:Y:S02]  /*26c0*/  IMAD.MOV R59, RZ, RZ, -R55 ;  /* 0x000000ffff3b7224 */ /* 0x000fe400078e0a37 */
[----:B------:R-:W-:Y:S02]  /*26d0*/  @!P3 IMAD.IADD R49, R49, 0x1, -R4 ;  /* 0x000000013131b824 */ /* 0x000fe400078e0a04 */
[C---:B------:R-:W-:Y:S02]  /*26e0*/  IMAD R55, R4.reuse, R57, R56 ;  /* 0x0000003904377224 */ /* 0x040fe400078e0238 */
[----:B------:R-:W-:Y:S01]  /*26f0*/  @!P1 IMAD.IADD R51, R51, 0x1, -R4 ;  /* 0x0000000133339824 */ /* 0x000fe200078e0a04 */
[C---:B------:R-:W-:Y:S01]  /*2700*/  ISETP.GT.U32.AND P3, PT, R4.reuse, R49, PT ;  /* 0x000000310400720c */ /* 0x040fe20003f64070 */
[----:B------:R-:W-:-:S02]  /*2710*/  IMAD R57, R4, R59, R58 ;  /* 0x0000003b04397224 */ /* 0x000fc400078e023a */
[--C-:B------:R-:W-:Y:S01]  /*2720*/  @!P4 IMAD.IADD R53, R53, 0x1, -R4.reuse ;  /* 0x000000013535c824 */ /* 0x100fe200078e0a04 */
[----:B------:R-:W-:Y:S01]  /*2730*/  ISETP.GT.U32.AND P1, PT, R4, R51, PT ;  /* 0x000000330400720c */ /* 0x000fe20003f24070 */
[----:B------:R-:W-:Y:S02]  /*2740*/  VIADD R58, R42, 0x10 ;  /* 0x000000102a3a7836 */ /* 0x000fe40000000000 */
[----:B------:R-:W-:Y:S01]  /*2750*/  @!P0 IMAD.MOV R53, RZ, RZ, -R53 ;  /* 0x000000ffff358224 */ /* 0x000fe200078e0a35 */
[----:B------:R-:W-:Y:S01]  /*2760*/  ISETP.GT.U32.AND P0, PT, R4, R57, PT ;  /* 0x000000390400720c */ /* 0x000fe20003f04070 */
[C---:B------:R-:W-:Y:S01]  /*2770*/  VIADD R56, R42.reuse, 0x11 ;  /* 0x000000112a387836 */ /* 0x040fe20000000000 */
[----:B------:R-:W-:Y:S01]  /*2780*/  IABS R63, R58 ;  /* 0x0000003a003f7213 */ /* 0x000fe20000000000 */
[----:B------:R-:W-:Y:S01]  /*2790*/  VIADD R54, R42, 0x12 ;  /* 0x000000122a367836 */ /* 0x000fe20000000000 */
[----:B------:R-:W-:Y:S01]  /*27a0*/  ISETP.GE.AND P4, PT, R58, RZ, PT ;  /* 0x000000ff3a00720c */ /* 0x000fe20003f86270 */
[--C-:B------:R-:W-:Y:S01]  /*27b0*/  @!P3 IMAD.IADD R49, R49, 0x1, -R4.reuse ;  /* 0x000000013131b824 */ /* 0x100fe200078e0a04 */
[----:B------:R-:W-:Y:S01]  /*27c0*/  ISETP.GE.AND P3, PT, R61, RZ, PT ;  /* 0x000000ff3d00720c */ /* 0x000fe20003f66270 */
[----:B------:R-:W-:Y:S01]  /*27d0*/  VIADD R66, R42, 0xd ;  /* 0x0000000d2a427836 */ /* 0x000fe20000000000 */
[----:B------:R-:W-:Y:S01]  /*27e0*/  IABS R61, R56 ;  /* 0x00000038003d7213 */ /* 0x000fe20000000000 */
[--C-:B------:R-:W-:Y:S01]  /*27f0*/  @!P1 IMAD.IADD R51, R51, 0x1, -R4.reuse ;  /* 0x0000000133339824 */ /* 0x100fe200078e0a04 */
[----:B------:R-:W-:Y:S01]  /*2800*/  IABS R59, R54 ;  /* 0x00000036003b7213 */ /* 0x000fe20000000000 */
[----:B------:R-:W-:Y:S01]  /*2810*/  @!P2 IMAD.MOV R49, RZ, RZ, -R49 ;  /* 0x000000ffff31a224 */ /* 0x000fe200078e0a31 */
[----:B------:R-:W-:Y:S01]  /*2820*/  ISETP.GT.U32.AND P2, PT, R4, R55, PT ;  /* 0x000000370400720c */ /* 0x000fe20003f44070 */
[----:B------:R-:W-:Y:S01]  /*2830*/  @!P0 IMAD.IADD R57, R57, 0x1, -R4 ;  /* 0x0000000139398824 */ /* 0x000fe200078e0a04 */
[----:B------:R-:W-:Y:S01]  /*2840*/  ISETP.GE.AND P1, PT, R54, RZ, PT ;  /* 0x000000ff3600720c */ /* 0x000fe20003f26270 */
[----:B------:R-:W-:Y:S01]  /*2850*/  @!P6 IMAD.MOV R51, RZ, RZ, -R51 ;  /* 0x000000ffff33e224 */ /* 0x000fe200078e0a33 */
[----:B------:R-:W-:Y:S01]  /*2860*/  ISETP.GE.AND P6, PT, R56, RZ, PT ;  /* 0x000000ff3800720c */ /* 0x000fe20003fc6270 */
[----:B------:R-:W-:Y:S01]  /*2870*/  IMAD.HI.U32 R56, R7, R63, RZ ;  /* 0x0000003f07387227 */ /* 0x000fe200078e00ff */
[----:B------:R-:W-:-:S02]  /*2880*/  ISETP.GT.U32.AND P0, PT, R4, R57, PT ;  /* 0x000000390400720c */ /* 0x000fc40003f04070 */
[----:B------:R-:W-:Y:S01]  /*2890*/  IABS R69, R66 ;  /* 0x0000004200457213 */ /* 0x000fe20000000000 */
[----:B------:R-:W-:Y:S02]  /*28a0*/  IMAD.MOV R56, RZ, RZ, -R56 ;  /* 0x000000ffff387224 */ /* 0x000fe400078e0a38 */
[----:B------:R-:W-:-:S04]  /*28b0*/  IMAD.HI.U32 R54, R7, R59, RZ ;  /* 0x0000003b07367227 */ /* 0x000fc800078e00ff */
[C---:B------:R-:W-:Y:S02]  /*28c0*/  IMAD R63, R4.reuse, R56, R63 ;  /* 0x00000038043f7224 */ /* 0x040fe400078e023f */
[--C-:B------:R-:W-:Y:S02]  /*28d0*/  @!P2 IMAD.IADD R55, R55, 0x1, -R4.reuse ;  /* 0x000000013737a824 */ /* 0x100fe400078e0a04 */
[----:B------:R-:W-:Y:S01]  /*28e0*/  @!P0 IMAD.IADD R57, R57, 0x1, -R4 ;  /* 0x0000000139398824 */ /* 0x000fe200078e0a04 */
[C---:B------:R-:W-:Y:S01]  /*28f0*/  ISETP.GT.U32.AND P0, PT, R4.reuse, R63, PT ;  /* 0x0000003f0400720c */ /* 0x040fe20003f04070 */
[----:B------:R-:W-:Y:S01]  /*2900*/  IMAD.MOV R54, RZ, RZ, -R54 ;  /* 0x000000ffff367224 */ /* 0x000fe200078e0a36 */
[----:B------:R-:W-:Y:S01]  /*2910*/  ISETP.GT.U32.AND P2, PT, R4, R55, PT ;  /* 0x000000370400720c */ /* 0x000fe20003f44070 */
[----:B------:R-:W-:Y:S02]  /*2920*/  VIADD R64, R42, 0xe ;  /* 0x0000000e2a407836 */ /* 0x000fe40000000000 */
[----:B------:R-:W-:-:S02]  /*2930*/  IMAD R59, R4, R54, R59 ;  /* 0x00000036043b7224 */ /* 0x000fc400078e023b */
[----:B------:R-:W-:Y:S01]  /*2940*/  IMAD.HI.U32 R54, R7, R61, RZ ;  /* 0x0000003d07367227 */ /* 0x000fe200078e00ff */
[----:B------:R-:W-:-:S03]  /*2950*/  IABS R67, R64 ;  /* 0x0000004000437213 */ /* 0x000fc60000000000 */
[----:B------:R-:W-:Y:S02]  /*2960*/  IMAD.MOV R54, RZ, RZ, -R54 ;  /* 0x000000ffff367224 */ /* 0x000fe400078e0a36 */
[--C-:B------:R-:W-:Y:S02]  /*2970*/  @!P0 IMAD.IADD R63, R63, 0x1, -R4.reuse ;  /* 0x000000013f3f8824 */ /* 0x100fe400078e0a04 */
[----:B------:R-:W-:Y:S01]  /*2980*/  @!P2 IMAD.IADD R55, R55, 0x1, -R4 ;  /* 0x000000013737a824 */ /* 0x000fe200078e0a04 */
[C---:B------:R-:W-:Y:S01]  /*2990*/  ISETP.GT.U32.AND P2, PT, R4.reuse, R59, PT ;  /* 0x0000003b0400720c */ /* 0x040fe20003f44070 */
[C---:B------:R-:W-:Y:S01]  /*29a0*/  IMAD R61, R4.reuse, R54, R61 ;  /* 0x00000036043d7224 */ /* 0x040fe200078e023d */
[----:B------:R-:W-:Y:S01]  /*29b0*/  ISETP.GT.U32.AND P0, PT, R4, R63, PT ;  /* 0x0000003f0400720c */ /* 0x000fe20003f04070 */
[----:B------:R-:W-:-:S04]  /*29c0*/  IMAD.HI.U32 R54, R7, R69, RZ ;  /* 0x0000004507367227 */ /* 0x000fc800078e00ff */
[----:B------:R-:W-:Y:S02]  /*29d0*/  IMAD.MOV R54, RZ, RZ, -R54 ;  /* 0x000000ffff367224 */ /* 0x000fe400078e0a36 */
[----:B------:R-:W-:Y:S01]  /*29e0*/  @!P5 IMAD.MOV R46, RZ, RZ, -R46 ;  /* 0x000000ffff2ed224 */ /* 0x000fe200078e0a2e */
[----:B------:R-:W-:Y:S01]  /*29f0*/  ISETP.GE.AND P5, PT, R60, RZ, PT ;  /* 0x000000ff3c00720c */ /* 0x000fe20003fa6270 */
[C---:B------:R-:W-:Y:S02]  /*2a00*/  IMAD R69, R4.reuse, R54, R69 ;  /* 0x0000003604457224 */ /* 0x040fe400078e0245 */
[--C-:B------:R-:W-:Y:S02]  /*2a10*/  @!P2 IMAD.IADD R59, R59, 0x1, -R4.reuse ;  /* 0x000000013b3ba824 */ /* 0x100fe400078e0a04 */
[----:B------:R-:W-:Y:S01]  /*2a20*/  @!P0 IMAD.IADD R63, R63, 0x1, -R4 ;  /* 0x000000013f3f8824 */ /* 0x000fe200078e0a04 */
[C---:B------:R-:W-:Y:S01]  /*2a30*/  ISETP.GT.U32.AND P0, PT, R4.reuse, R69, PT ;  /* 0x000000450400720c */ /* 0x040fe20003f04070 */
[----:B------:R-:W-:Y:S01]  /*2a40*/  IMAD.HI.U32 R60, R7, R67, RZ ;  /* 0x00000043073c7227 */ /* 0x000fe200078e00ff */
[----:B------:R-:W-:-:S03]  /*2a50*/  ISETP.GT.U32.AND P2, PT, R4, R59, PT ;  /* 0x0000003b0400720c */ /* 0x000fc60003f44070 */
[----:B------:R-:W-:Y:S02]  /*2a60*/  IMAD.MOV R60, RZ, RZ, -R60 ;  /* 0x000000ffff3c7224 */ /* 0x000fe400078e0a3c */
[----:B------:R-:W-:Y:S02]  /*2a70*/  VIADD R72, R42, 0xb ;  /* 0x0000000b2a487836 */ /* 0x000fe40000000000 */
[----:B------:R-:W-:Y:S02]  /*2a80*/  IMAD R67, R4, R60, R67 ;  /* 0x0000003c04437224 */ /* 0x000fe400078e0243 */
[----:B------:R-:W-:Y:S01]  /*2a90*/  VIADD R70, R42, 0xc ;  /* 0x0000000c2a467836 */ /* 0x000fe20000000000 */
[----:B------:R-:W-:Y:S01]  /*2aa0*/  IABS R73, R72 ;  /* 0x0000004800497213 */ /* 0x000fe20000000000 */
[--C-:B------:R-:W-:Y:S02]  /*2ab0*/  @!P0 IMAD.IADD R69, R69, 0x1, -R4.reuse ;  /* 0x0000000145458824 */ /* 0x100fe400078e0a04 */
[----:B------:R-:W-:Y:S01]  /*2ac0*/  @!P2 IMAD.IADD R59, R59, 0x1, -R4 ;  /* 0x000000013b3ba824 */ /* 0x000fe200078e0a04 */
[C---:B------:R-:W-:Y:S01]  /*2ad0*/  ISETP.GT.U32.AND P2, PT, R4.reuse, R67, PT ;  /* 0x000000430400720c */ /* 0x040fe20003f44070 */
[----:B------:R-:W-:Y:S01]  /*2ae0*/  IMAD.HI.U32 R56, R7, R73, RZ ;  /* 0x0000004907387227 */ /* 0x000fe200078e00ff */
[----:B------:R-:W-:-:S02]  /*2af0*/  ISETP.GT.U32.AND P0, PT, R4, R69, PT ;  /* 0x000000450400720c */ /* 0x000fc40003f04070 */
[----:B------:R-:W-:Y:S01]  /*2b00*/  IABS R71, R70 ;  /* 0x0000004600477213 */ /* 0x000fe20000000000 */
[----:B------:R-:W-:Y:S02]  /*2b10*/  IMAD.MOV R56, RZ, RZ, -R56 ;  /* 0x000000ffff387224 */ /* 0x000fe400078e0a38 */
[----:B------:R-:W-:Y:S02]  /*2b20*/  VIADD R76, R42, 0x9 ;  /* 0x000000092a4c7836 */ /* 0x000fe40000000000 */
[----:B------:R-:W-:-:S03]  /*2b30*/  IMAD.HI.U32 R54, R7, R71, RZ ;  /* 0x0000004707367227 */ /* 0x000fc600078e00ff */
[----:B------:R-:W-:Y:S01]  /*2b40*/  IABS R77, R76 ;  /* 0x0000004c004d7213 */ /* 0x000fe20000000000 */
[----:B------:R-:W-:Y:S02]  /*2b50*/  VIADD R62, R42, 0xf ;  /* 0x0000000f2a3e7836 */ /* 0x000fe40000000000 */
[C---:B------:R-:W-:Y:S02]  /*2b60*/  IMAD R73, R4.reuse, R56, R73 ;  /* 0x0000003804497224 */ /* 0x040fe400078e0249 */
[----:B------:R-:W-:Y:S01]  /*2b70*/  @!P2 IMAD.IADD R67, R67, 0x1, -R4 ;  /* 0x000000014343a824 */ /* 0x000fe200078e0a04 */
[----:B------:R-:W-:Y:S01]  /*2b80*/  IABS R65, R62 ;  /* 0x0000003e00417213 */ /* 0x000fe20000000000 */
[----:B------:R-:W-:Y:S02]  /*2b90*/  IMAD.MOV R54, RZ, RZ, -R54 ;  /* 0x000000ffff367224 */ /* 0x000fe400078e0a36 */
[----:B------:R-:W-:Y:S01]  /*2ba0*/  @!P0 IMAD.IADD R69, R69, 0x1, -R4 ;  /* 0x0000000145458824 */ /* 0x000fe200078e0a04 */
[C---:B------:R-:W-:Y:S01]  /*2bb0*/  ISETP.GT.U32.AND P0, PT, R4.reuse, R73, PT ;  /* 0x000000490400720c */ /* 0x040fe20003f04070 */
[C---:B------:R-:W-:Y:S01]  /*2bc0*/  IMAD R71, R4.reuse, R54, R71 ;  /* 0x0000003604477224 */ /* 0x040fe200078e0247 */
[----:B------:R-:W-:Y:S01]  /*2bd0*/  ISETP.GT.U32.AND P2, PT, R4, R67, PT ;  /* 0x000000430400720c */ /* 0x000fe20003f44070 */
[----:B------:R-:W-:-:S04]  /*2be0*/  IMAD.HI.U32 R54, R7, R77, RZ ;  /* 0x0000004d07367227 */ /* 0x000fc800078e00ff */
[----:B------:R-:W-:-:S04]  /*2bf0*/  IMAD.HI.U32 R58, R7, R65, RZ ;  /* 0x00000041073a7227 */ /* 0x000fc800078e00ff */
[C---:B------:R-:W-:Y:S02]  /*2c00*/  VIADD R78, R42.reuse, 0x8 ;  /* 0x000000082a4e7836 */ /* 0x040fe40000000000 */
[----:B------:R-:W-:Y:S02]  /*2c10*/  IMAD.MOV R60, RZ, RZ, -R54 ;  /* 0x000000ffff3c7224 */ /* 0x000fe400078e0a36 */
[----:B------:R-:W-:Y:S01]  /*2c20*/  VIADD R74, R42, 0xa ;  /* 0x0000000a2a4a7836 */ /* 0x000fe20000000000 */
[----:B------:R-:W-:Y:S01]  /*2c30*/  IABS R79, R78 ;  /* 0x0000004e004f7213 */ /* 0x000fe20000000000 */
[----:B------:R-:W-:Y:S02]  /*2c40*/  IMAD.MOV R58, RZ, RZ, -R58 ;  /* 0x000000ffff3a7224 */ /* 0x000fe400078e0a3a */
[C---:B------:R-:W-:Y:S01]  /*2c50*/  IMAD R77, R4.reuse, R60, R77 ;  /* 0x0000003c044d7224 */ /* 0x040fe200078e024d */
[----:B------:R-:W-:Y:S01]  /*2c60*/  IABS R75, R74 ;  /* 0x0000004a004b7213 */ /* 0x000fe20000000000 */
[----:B------:R-:W-:Y:S01]  /*2c70*/  @!P5 IMAD.MOV R55, RZ, RZ, -R55 ;  /* 0x000000ffff37d224 */ /* 0x000fe200078e0a37 */
[C---:B------:R-:W-:Y:S01]  /*2c80*/  ISETP.GT.U32.AND P5, PT, R4.reuse, R61, PT ;  /* 0x0000003d0400720c */ /* 0x040fe20003fa4070 */
[----:B------:R-:W-:-:S02]  /*2c90*/  IMAD R65, R4, R58, R65 ;  /* 0x0000003a04417224 */ /* 0x000fc400078e0241 */
[--C-:B------:R-:W-:Y:S01]  /*2ca0*/  @!P0 IMAD.IADD R73, R73, 0x1, -R4.reuse ;  /* 0x0000000149498824 */ /* 0x100fe200078e0a04 */
[C---:B------:R-:W-:Y:S01]  /*2cb0*/  ISETP.GT.U32.AND P0, PT, R4.reuse, R77, PT ;  /* 0x0000004d0400720c */ /* 0x040fe20003f04070 */
[----:B------:R-:W-:Y:S01]  /*2cc0*/  @!P2 IMAD.IADD R67, R67, 0x1, -R4 ;  /* 0x000000014343a824 */ /* 0x000fe200078e0a04 */
[----:B------:R-:W-:Y:S01]  /*2cd0*/  ISETP.GT.U32.AND P2, PT, R4, R71, PT ;  /* 0x000000470400720c */ /* 0x000fe20003f44070 */
[----:B------:R-:W-:-:S04]  /*2ce0*/  IMAD.HI.U32 R54, R7, R79, RZ ;  /* 0x0000004f07367227 */ /* 0x000fc800078e00ff */
[----:B------:R-:W-:-:S04]  /*2cf0*/  IMAD.HI.U32 R58, R7, R75, RZ ;  /* 0x0000004b073a7227 */ /* 0x000fc800078e00ff */
[----:B------:R-:W-:Y:S01]  /*2d00*/  @!P3 IMAD.MOV R57, RZ, RZ, -R57 ;  /* 0x000000ffff39b224 */ /* 0x000fe200078e0a39 */
[----:B------:R-:W-:Y:S01]  /*2d10*/  ISETP.GT.U32.AND P3, PT, R4, R65, PT ;  /* 0x000000410400720c */ /* 0x000fe20003f64070 */
[----:B------:R-:W-:Y:S02]  /*2d20*/  VIADD R80, R42, 0x7 ;  /* 0x000000072a507836 */ /* 0x000fe40000000000 */
[----:B------:R-:W-:Y:S02]  /*2d30*/  IMAD.MOV R54, RZ, RZ, -R54 ;  /* 0x000000ffff367224 */ /* 0x000fe400078e0a36 */
[----:B------:R-:W-:Y:S01]  /*2d40*/  IMAD.MOV R58, RZ, RZ, -R58 ;  /* 0x000000ffff3a7224 */ /* 0x000fe200078e0a3a */
[----:B------:R-:W-:Y:S01]  /*2d50*/  IABS R81, R80 ;  /* 0x0000005000517213 */ /* 0x000fe20000000000 */
[----:B------:R-:W-:Y:S02]  /*2d60*/  IMAD R79, R4, R54, R79 ;  /* 0x00000036044f7224 */ /* 0x000fe400078e024f */
[----:B------:R-:W-:-:S02]  /*2d70*/  @!P5 IMAD.IADD R61, R61, 0x1, -R4 ;  /* 0x000000013d3dd824 */ /* 0x000fc400078e0a04 */
[C---:B------:R-:W-:Y:S02]  /*2d80*/  IMAD R75, R4.reuse, R58, R75 ;  /* 0x0000003a044b7224 */ /* 0x040fe400078e024b */
[--C-:B------:R-:W-:Y:S01]  /*2d90*/  @!P0 IMAD.IADD R77, R77, 0x1, -R4.reuse ;  /* 0x000000014d4d8824 */ /* 0x100fe200078e0a04 */
[C---:B------:R-:W-:Y:S01]  /*2da0*/  ISETP.GT.U32.AND P0, PT, R4.reuse, R79, PT ;  /* 0x0000004f0400720c */ /* 0x040fe20003f04070 */
[----:B------:R-:W-:Y:S01]  /*2db0*/  @!P2 IMAD.IADD R71, R71, 0x1, -R4 ;  /* 0x000000014747a824 */ /* 0x000fe200078e0a04 */
[C---:B------:R-:W-:Y:S01]  /*2dc0*/  ISETP.GT.U32.AND P5, PT, R4.reuse, R61, PT ;  /* 0x0000003d0400720c */ /* 0x040fe20003fa4070 */
[----:B------:R-:W-:Y:S01]  /*2dd0*/  IMAD.HI.U32 R56, R7, R81, RZ ;  /* 0x0000005107387227 */ /* 0x000fe200078e00ff */
[----:B------:R-:W-:-:S03]  /*2de0*/  ISETP.GT.U32.AND P2, PT, R4, R75, PT ;  /* 0x0000004b0400720c */ /* 0x000fc60003f44070 */
[----:B------:R-:W-:Y:S02]  /*2df0*/  @!P3 IMAD.IADD R65, R65, 0x1, -R4 ;  /* 0x000000014141b824 */ /* 0x000fe400078e0a04 */
[----:B------:R-:W-:Y:S02]  /*2e00*/  IMAD.MOV R56, RZ, RZ, -R56 ;  /* 0x000000ffff387224 */ /* 0x000fe400078e0a38 */
[----:B------:R-:W-:Y:S01]  /*2e10*/  VIADD R82, R42, 0x6 ;  /* 0x000000062a527836 */ /* 0x000fe20000000000 */
[C---:B------:R-:W-:Y:S01]  /*2e20*/  ISETP.GT.U32.AND P3, PT, R4.reuse, R65, PT ;  /* 0x000000410400720c */ /* 0x040fe20003f64070 */
[----:B------:R-:W-:Y:S02]  /*2e30*/  IMAD R81, R4, R56, R81 ;  /* 0x0000003804517224 */ /* 0x000fe400078e0251 */
[----:B------:R-:W-:Y:S01]  /*2e40*/  VIADD R84, R42, 0x5 ;  /* 0x000000052a547836 */ /* 0x000fe20000000000 */
[----:B------:R-:W-:Y:S01]  /*2e50*/  IABS R83, R82 ;  /* 0x0000005200537213 */ /* 0x000fe20000000000 */
[--C-:B------:R-:W-:Y:S01]  /*2e60*/  @!P0 IMAD.IADD R79, R79, 0x1, -R4.reuse ;  /* 0x000000014f4f8824 */ /* 0x100fe200078e0a04 */
[----:B------:R-:W-:Y:S01]  /*2e70*/  ISETP.GT.U32.AND P0, PT, R4, R81, PT ;  /* 0x000000510400720c */ /* 0x000fe20003f04070 */
[--C-:B------:R-:W-:Y:S01]  /*2e80*/  @!P5 IMAD.IADD R61, R61, 0x1, -R4.reuse ;  /* 0x000000013d3dd824 */ /* 0x100fe200078e0a04 */
[----:B------:R-:W-:Y:S01]  /*2e90*/  ISETP.GE.AND P5, PT, R62, RZ, PT ;  /* 0x000000ff3e00720c */ /* 0x000fe20003fa6270 */
[----:B------:R-:W-:Y:S01]  /*2ea0*/  @!P2 IMAD.IADD R75, R75, 0x1, -R4 ;  /* 0x000000014b4ba824 */ /* 0x000fe200078e0a04 */
[----:B------:R-:W-:Y:S01]  /*2eb0*/  IABS R85, R84 ;  /* 0x0000005400557213 */ /* 0x000fe20000000000 */
[----:B------:R-:W-:Y:S01]  /*2ec0*/  VIADD R86, R42, 0x4 ;  /* 0x000000042a567836 */ /* 0x000fe20000000000 */
[----:B------:R-:W-:Y:S01]  /*2ed0*/  ISETP.GE.AND P2, PT, R66, RZ, PT ;  /* 0x000000ff4200720c */ /* 0x000fe20003f46270 */
[----:B------:R-:W-:-:S03]  /*2ee0*/  IMAD.HI.U32 R58, R7, R83, RZ ;  /* 0x00000053073a7227 */ /* 0x000fc600078e00ff */
[----:B------:R-:W-:Y:S01]  /*2ef0*/  IABS R87, R86 ;  /* 0x0000005600577213 */ /* 0x000fe20000000000 */
[C---:B------:R-:W-:Y:S02]  /*2f00*/  VIADD R88, R42.reuse, 0x3 ;  /* 0x000000032a587836 */ /* 0x040fe40000000000 */
[C---:B------:R-:W-:Y:S02]  /*2f10*/  VIADD R90, R42.reuse, 0x2 ;  /* 0x000000022a5a7836 */ /* 0x040fe40000000000 */
[----:B------:R-:W-:Y:S01]  /*2f20*/  VIADD R92, R42, 0x1 ;  /* 0x000000012a5c7836 */ /* 0x000fe20000000000 */
[----:B------:R-:W-:Y:S01]  /*2f30*/  IABS R62, R88 ;  /* 0x00000058003e7213 */ /* 0x000fe20000000000 */
[----:B------:R-:W-:-:S03]  /*2f40*/  IMAD.HI.U32 R60, R7, R85, RZ ;  /* 0x00000055073c7227 */ /* 0x000fc600078e00ff */
[----:B------:R-:W-:Y:S01]  /*2f50*/  IABS R66, R92 ;  /* 0x0000005c00427213 */ /* 0x000fe20000000000 */
[----:B------:R-:W-:Y:S02]  /*2f60*/  IMAD.MOV R58, RZ, RZ, -R58 ;  /* 0x000000ffff3a7224 */ /* 0x000fe400078e0a3a */
[----:B------:R-:W-:Y:S01]  /*2f70*/  @!P3 IMAD.IADD R65, R65, 0x1, -R4 ;  /* 0x000000014141b824 */ /* 0x000fe200078e0a04 */
[----:B------:R-:W-:Y:S01]  /*2f80*/  ISETP.GE.AND P3, PT, R64, RZ, PT ;  /* 0x000000ff4000720c */ /* 0x000fe20003f66270 */
[----:B------:R-:W-:Y:S01]  /*2f90*/  IMAD.MOV R60, RZ, RZ, -R60 ;  /* 0x000000ffff3c7224 */ /* 0x000fe200078e0a3c */
[----:B------:R-:W-:Y:S01]  /*2fa0*/  IABS R64, R90 ;  /* 0x0000005a00407213 */ /* 0x000fe20000000000 */
[----:B------:R-:W-:Y:S02]  /*2fb0*/  IMAD R83, R4, R58, R83 ;  /* 0x0000003a04537224 */ /* 0x000fe400078e0253 */
[----:B------:R-:W-:-:S04]  /*2fc0*/  IMAD.HI.U32 R54, R7, R87, RZ ;  /* 0x0000005707367227 */ /* 0x000fc800078e00ff */
[----:B------:R-:W-:-:S04]  /*2fd0*/  IMAD.HI.U32 R56, R7, R62, RZ ;  /* 0x0000003e07387227 */ /* 0x000fc800078e00ff */
[----:B------:R-:W-:Y:S01]  /*2fe0*/  @!P0 IMAD.IADD R81, R81, 0x1, -R4 ;  /* 0x0000000151518824 */ /* 0x000fe200078e0a04 */
[C---:B------:R-:W-:Y:S01]  /*2ff0*/  ISETP.GT.U32.AND P0, PT, R4.reuse, R71, PT ;  /* 0x000000470400720c */ /* 0x040fe20003f04070 */
[----:B------:R-:W-:Y:S01]  /*3000*/  @!P1 IMAD.MOV R59, RZ, RZ, -R59 ;  /* 0x000000ffff3b9224 */ /* 0x000fe200078e0a3b */
[C---:B------:R-:W-:Y:S01]  /*3010*/  ISETP.GT.U32.AND P1, PT, R4.reuse, R73, PT ;  /* 0x000000490400720c */ /* 0x040fe20003f24070 */
[----:B------:R-:W-:Y:S01]  /*3020*/  @!P6 IMAD.MOV R61, RZ, RZ, -R61 ;  /* 0x000000ffff3de224 */ /* 0x000fe200078e0a3d */
[C---:B------:R-:W-:Y:S01]  /*3030*/  ISETP.GT.U32.AND P6, PT, R4.reuse, R79, PT ;  /* 0x0000004f0400720c */ /* 0x040fe20003fc4070 */
[----:B------:R-:W-:Y:S01]  /*3040*/  @!P4 IMAD.MOV R63, RZ, RZ, -R63 ;  /* 0x000000ffff3fc224 */ /* 0x000fe200078e0a3f */
[C---:B------:R-:W-:Y:S01]  /*3050*/  ISETP.GT.U32.AND P4, PT, R4.reuse, R75, PT ;  /* 0x0000004b0400720c */ /* 0x040fe20003f84070 */
[----:B------:R-:W-:Y:S02]  /*3060*/  IMAD R85, R4, R60, R85 ;  /* 0x0000003c04557224 */ /* 0x000fe400078e0255 */
[----:B------:R-:W-:-:S04]  /*3070*/  IMAD.HI.U32 R58, R7, R64, RZ ;  /* 0x00000040073a7227 */ /* 0x000fc800078e00ff */
[----:B------:R-:W-:Y:S01]  /*3080*/  @!P5 IMAD.MOV R65, RZ, RZ, -R65 ;  /* 0x000000ffff41d224 */ /* 0x000fe200078e0a41 */
[C---:B------:R-:W-:Y:S01]  /*3090*/  ISETP.GT.U32.AND P5, PT, R4.reuse, R77, PT ;  /* 0x0000004d0400720c */ /* 0x040fe20003fa4070 */
[----:B------:R-:W-:Y:S01]  /*30a0*/  @!P2 IMAD.MOV R69, RZ, RZ, -R69 ;  /* 0x000000ffff45a224 */ /* 0x000fe200078e0a45 */
[----:B------:R-:W-:Y:S01]  /*30b0*/  ISETP.GT.U32.AND P2, PT, R4, R83, PT ;  /* 0x000000530400720c */ /* 0x000fe20003f44070 */
[----:B------:R-:W-:-:S04]  /*30c0*/  IMAD.HI.U32 R60, R7, R66, RZ ;  /* 0x00000042073c7227 */ /* 0x000fc800078e00ff */
[----:B------:R-:W-:Y:S02]  /*30d0*/  IMAD.MOV R54, RZ, RZ, -R54 ;  /* 0x000000ffff367224 */ /* 0x000fe400078e0a36 */
[----:B------:R-:W-:Y:S02]  /*30e0*/  IMAD.MOV R89, RZ, RZ, -R56 ;  /* 0x000000ffff597224 */ /* 0x000fe400078e0a38 */
[----:B------:R-:W-:Y:S02]  /*30f0*/  IMAD.MOV R91, RZ, RZ, -R58 ;  /* 0x000000ffff5b7224 */ /* 0x000fe400078e0a3a */
[----:B------:R-:W-:Y:S02]  /*3100*/  IMAD.MOV R93, RZ, RZ, -R60 ;  /* 0x000000ffff5d7224 */ /* 0x000fe400078e0a3c */
[----:B------:R-:W-:Y:S02]  /*3110*/  IMAD R87, R4, R54, R87 ;  /* 0x0000003604577224 */ /* 0x000fe400078e0257 */
[----:B------:R-:W-:-:S04]  /*3120*/  IMAD.HI.U32 R54, R7, R68, RZ ;  /* 0x0000004407367227 */ /* 0x000fc800078e00ff */
[C---:B------:R-:W-:Y:S02]  /*3130*/  IMAD R7, R4.reuse, R89, R62 ;  /* 0x0000005904077224 */ /* 0x040fe400078e023e */
[C---:B------:R-:W-:Y:S02]  /*3140*/  IMAD R89, R4.reuse, R91, R64 ;  /* 0x0000005b04597224 */ /* 0x040fe400078e0240 */
[C---:B------:R-:W-:Y:S02]  /*3150*/  IMAD R91, R4.reuse, R93, R66 ;  /* 0x0000005d045b7224 */ /* 0x040fe400078e0242 */
[----:B------:R-:W-:Y:S01]  /*3160*/  @!P3 IMAD.MOV R67, RZ, RZ, -R67 ;  /* 0x000000ffff43b224 */ /* 0x000fe200078e0a43 */
[C---:B------:R-:W-:Y:S01]  /*3170*/  ISETP.GT.U32.AND P3, PT, R4.reuse, R81, PT ;  /* 0x000000510400720c */ /* 0x040fe20003f64070 */
[--C-:B------:R-:W-:Y:S01]  /*3180*/  @!P0 IMAD.IADD R71, R71, 0x1, -R4.reuse ;  /* 0x0000000147478824 */ /* 0x100fe200078e0a04 */
        /* <DEDUP_REMOVED lines=8> */
[----:B------:R-:W-:Y:S01]  /*3210*/  ISETP.GT.U32.AND P5, PT, R4, R89, PT ;  /* 0x000000590400720c */ /* 0x000fe20003fa4070 */
[----:B------:R-:W-:Y:S01]  /*3220*/  @!P2 IMAD.IADD R83, R83, 0x1, -R4 ;  /* 0x000000015353a824 */ /* 0x000fe200078e0a04 */
[----:B------:R-:W-:Y:S01]  /*3230*/  ISETP.GE.AND P2, PT, R70, RZ, PT ;  /* 0x000000ff4600720c */ /* 0x000fe20003f46270 */
[----:B------:R-:W-:-:S02]  /*3240*/  IMAD.MOV R93, RZ, RZ, -R54 ;  /* 0x000000ffff5d7224 */ /* 0x000fc400078e0a36 */
[----:B------:R-:W-:Y:S02]  /*3250*/  @!P3 IMAD.IADD R81, R81, 0x1, -R4 ;  /* 0x000000015151b824 */ /* 0x000fe400078e0a04 */
[----:B------:R-:W-:Y:S02]  /*3260*/  IMAD R93, R4, R93, R68 ;  /* 0x0000005d045d7224 */ /* 0x000fe400078e0244 */
[--C-:B------:R-:W-:Y:S01]  /*3270*/  @!P0 IMAD.IADD R85, R85, 0x1, -R4.reuse ;  /* 0x0000000155558824 */ /* 0x100fe200078e0a04 */
[----:B------:R-:W-:Y:S01]  /*3280*/  ISETP.GE.AND P0, PT, R72, RZ, PT ;  /* 0x000000ff4800720c */ /* 0x000fe20003f06270 */
[--C-:B------:R-:W-:Y:S01]  /*3290*/  @!P1 IMAD.IADD R87, R87, 0x1, -R4.reuse ;  /* 0x0000000157579824 */ /* 0x100fe200078e0a04 */
[----:B------:R-:W-:Y:S01]  /*32a0*/  ISETP.GT.U32.AND P3, PT, R4, R93, PT ;  /* 0x0000005d0400720c */ /* 0x000fe20003f64070 */
[--C-:B------:R-:W-:Y:S01]  /*32b0*/  @!P4 IMAD.IADD R7, R7, 0x1, -R4.reuse ;  /* 0x000000010707c824 */ /* 0x100fe200078e0a04 */
[----:B------:R-:W-:Y:S01]  /*32c0*/  ISETP.GE.AND P1, PT, R74, RZ, PT ;  /* 0x000000ff4a00720c */ /* 0x000fe20003f26270 */
[--C-:B------:R-:W-:Y:S01]  /*32d0*/  @!P6 IMAD.IADD R91, R91, 0x1, -R4.reuse ;  /* 0x000000015b5be824 */ /* 0x100fe200078e0a04 */
[----:B------:R-:W-:Y:S01]  /*32e0*/  ISETP.GE.AND P4, PT, R76, RZ, PT ;  /* 0x000000ff4c00720c */ /* 0x000fe20003f86270 */
[--C-:B------:R-:W-:Y:S01]  /*32f0*/  @!P5 IMAD.IADD R89, R89, 0x1, -R4.reuse ;  /* 0x000000015959d824 */ /* 0x100fe200078e0a04 */
[----:B------:R-:W-:Y:S01]  /*3300*/  ISETP.GE.AND P6, PT, R80, RZ, PT ;  /* 0x000000ff5000720c */ /* 0x000fe20003fc6270 */
[----:B------:R-:W-:Y:S01]  /*3310*/  @!P2 IMAD.MOV R71, RZ, RZ, -R71 ;  /* 0x000000ffff47a224 */ /* 0x000fe200078e0a47 */
[----:B------:R-:W-:Y:S01]  /*3320*/  ISETP.GE.AND P5, PT, R78, RZ, PT ;  /* 0x000000ff4e00720c */ /* 0x000fe20003fa6270 */
[----:B------:R-:W-:Y:S01]  /*3330*/  IMAD R3, R3, UR61, RZ ;  /* 0x0000003d03037c24 */ /* 0x000fe2000f8e02ff */
[C---:B------:R-:W-:Y:S01]  /*3340*/  ISETP.GT.U32.AND P2, PT, R4.reuse, R83, PT ;  /* 0x000000530400720c */ /* 0x040fe20003f44070 */
[----:B------:R-:W-:Y:S01]  /*3350*/  @!P0 IMAD.MOV R73, RZ, RZ, -R73 ;  /* 0x000000ffff498224 */ /* 0x000fe200078e0a49 */
[C---:B------:R-:W-:Y:S01]  /*3360*/  ISETP.GT.U32.AND P0, PT, R4.reuse, R85, PT ;  /* 0x000000550400720c */ /* 0x040fe20003f04070 */
[--C-:B------:R-:W-:Y:S01]  /*3370*/  @!P3 IMAD.IADD R93, R93, 0x1, -R4.reuse ;  /* 0x000000015d5db824 */ /* 0x100fe200078e0a04 */
[C---:B------:R-:W-:Y:S01]  /*3380*/  ISETP.GT.U32.AND P3, PT, R4.reuse, R7, PT ;  /* 0x000000070400720c */ /* 0x040fe20003f64070 */
[----:B------:R-:W-:Y:S01]  /*3390*/  @!P1 IMAD.MOV R75, RZ, RZ, -R75 ;  /* 0x000000ffff4b9224 */ /* 0x000fe200078e0a4b */
[C---:B------:R-:W-:Y:S01]  /*33a0*/  ISETP.GT.U32.AND P1, PT, R4.reuse, R87, PT ;  /* 0x000000570400720c */ /* 0x040fe20003f24070 */
[----:B------:R-:W-:Y:S01]  /*33b0*/  @!P4 IMAD.MOV R77, RZ, RZ, -R77 ;  /* 0x000000ffff4dc224 */ /* 0x000fe200078e0a4d */
[C---:B------:R-:W-:Y:S01]  /*33c0*/  ISETP.GT.U32.AND P4, PT, R4.reuse, R89, PT ;  /* 0x000000590400720c */ /* 0x040fe20003f84070 */
[----:B------:R-:W-:Y:S01]  /*33d0*/  @!P6 IMAD.MOV R81, RZ, RZ, -R81 ;  /* 0x000000ffff51e224 */ /* 0x000fe200078e0a51 */
[C---:B------:R-:W-:Y:S01]  /*33e0*/  ISETP.GT.U32.AND P6, PT, R4.reuse, R91, PT ;  /* 0x0000005b0400720c */ /* 0x040fe20003fc4070 */
[----:B------:R-:W-:Y:S01]  /*33f0*/  @!P5 IMAD.MOV R79, RZ, RZ, -R79 ;  /* 0x000000ffff4fd224 */ /* 0x000fe200078e0a4f */
[----:B------:R-:W-:Y:S01]  /*3400*/  ISETP.GT.U32.AND P5, PT, R4, R93, PT ;  /* 0x0000005d0400720c */ /* 0x000fe20003fa4070 */
[--C-:B------:R-:W-:Y:S01]  /*3410*/  @!P2 IMAD.IADD R83, R83, 0x1, -R4.reuse ;  /* 0x000000015353a824 */ /* 0x100fe200078e0a04 */
[----:B------:R-:W-:Y:S01]  /*3420*/  ISETP.GE.AND P2, PT, R82, RZ, PT ;  /* 0x000000ff5200720c */ /* 0x000fe20003f46270 */
        /* <DEDUP_REMOVED lines=10> */
[----:B------:R-:W-:Y:S01]  /*34d0*/  @!P5 IMAD.IADD R93, R93, 0x1, -R4 ;  /* 0x000000015d5dd824 */ /* 0x000fe200078e0a04 */
[----:B------:R-:W-:Y:S01]  /*34e0*/  LOP3.LUT R4, RZ, R47, RZ, 0x33, !PT ;  /* 0x0000002fff047212 */ /* 0x000fe200078e33ff */
[----:B------:R-:W-:Y:S01]  /*34f0*/  @!P2 IMAD.MOV R83, RZ, RZ, -R83 ;  /* 0x000000ffff53a224 */ /* 0x000fe200078e0a53 */
[----:B------:R-:W-:Y:S01]  /*3500*/  ISETP.NE.AND P2, PT, R47, RZ, PT ;  /* 0x000000ff2f00720c */ /* 0x000fe20003f45270 */
[----:B------:R-:W-:Y:S01]  /*3510*/  @!P0 IMAD.MOV R85, RZ, RZ, -R85 ;  /* 0x000000ffff558224 */ /* 0x000fe200078e0a55 */
[----:B------:R-:W-:Y:S01]  /*3520*/  ISETP.GE.AND P5, PT, R42, RZ, PT ;  /* 0x000000ff2a00720c */ /* 0x000fe20003fa6270 */
[----:B------:R-:W-:Y:S01]  /*3530*/  @!P3 IMAD.MOV R7, RZ, RZ, -R7 ;  /* 0x000000ffff07b224 */ /* 0x000fe200078e0a07 */
[C---:B------:R-:W-:Y:S01]  /*3540*/  SEL R51, R4.reuse, R51, !P2 ;  /* 0x0000003304337207 */ /* 0x040fe20005000000 */
[----:B------:R-:W-:Y:S01]  /*3550*/  @!P1 IMAD.MOV R87, RZ, RZ, -R87 ;  /* 0x000000ffff579224 */ /* 0x000fe200078e0a57 */
[C---:B------:R-:W-:Y:S01]  /*3560*/  SEL R45, R4.reuse, R45, !P2 ;  /* 0x0000002d042d7207 */ /* 0x040fe20005000000 */
[----:B------:R-:W-:Y:S01]  /*3570*/  @!P4 IMAD.MOV R89, RZ, RZ, -R89 ;  /* 0x000000ffff59c224 */ /* 0x000fe200078e0a59 */
[C---:B------:R-:W-:Y:S01]  /*3580*/  SEL R59, R4.reuse, R59, !P2 ;  /* 0x0000003b043b7207 */ /* 0x040fe20005000000 */
[----:B------:R-:W-:Y:S01]  /*3590*/  IMAD R51, R51, UR5, RZ ;  /* 0x0000000533337c24 */ /* 0x000fe2000f8e02ff */
[C---:B------:R-:W-:Y:S01]  /*35a0*/  SEL R46, R4.reuse, R46, !P2 ;  /* 0x0000002e042e7207 */ /* 0x040fe20005000000 */
[----:B------:R-:W-:Y:S01]  /*35b0*/  @!P6 IMAD.MOV R91, RZ, RZ, -R91 ;  /* 0x000000ffff5be224 */ /* 0x000fe200078e0a5b */
[C---:B------:R-:W-:Y:S01]  /*35c0*/  SEL R5, R4.reuse, R5, !P2 ;  /* 0x0000000504057207 */ /* 0x040fe20005000000 */
[----:B------:R-:W-:Y:S01]  /*35d0*/  IMAD R45, R45, UR5, RZ ;  /* 0x000000052d2d7c24 */ /* 0x000fe2000f8e02ff */
[----:B------:R-:W-:Y:S01]  /*35e0*/  IADD3 R47, P1, R51, UR8, RZ ;  /* 0x00000008332f7c10 */ /* 0x000fe2000ff3e0ff */
[----:B------:R-:W-:Y:S01]  /*35f0*/  @!P5 IMAD.MOV R93, RZ, RZ, -R93 ;  /* 0x000000ffff5dd224 */ /* 0x000fe200078e0a5d */
[----:B------:R-:W-:Y:S01]  /*3600*/  SEL R6, R4, R6, !P2 ;  /* 0x0000000604067207 */ /* 0x000fe20005000000 */
[----:B------:R-:W-:Y:S01]  /*3610*/  IMAD R46, R46, UR5, RZ ;  /* 0x000000052e2e7c24 */ /* 0x000fe2000f8e02ff */
[C---:B------:R-:W-:Y:S01]  /*3620*/  SEL R8, R4.reuse, R8, !P2 ;  /* 0x0000000804087207 */ /* 0x040fe20005000000 */
[----:B------:R-:W-:Y:S01]  /*3630*/  IMAD R5, R5, UR5, RZ ;  /* 0x0000000505057c24 */ /* 0x000fe2000f8e02ff */
[----:B------:R-:W-:Y:S01]  /*3640*/  SEL R9, R4, R9, !P2 ;  /* 0x0000000904097207 */ /* 0x000fe20005000000 */
[----:B------:R-:W-:Y:S01]  /*3650*/  IMAD R6, R6, UR5, RZ ;  /* 0x0000000506067c24 */ /* 0x000fe2000f8e02ff */
[----:B------:R-:W-:Y:S01]  /*3660*/  SEL R11, R4, R11, !P2 ;  /* 0x0000000b040b7207 */ /* 0x000fe20005000000 */
[----:B------:R-:W-:Y:S01]  /*3670*/  IMAD R8, R8, UR5, RZ ;  /* 0x0000000508087c24 */ /* 0x000fe2000f8e02ff */
[C---:B------:R-:W-:Y:S01]  /*3680*/  SEL R10, R4.reuse, R10, !P2 ;  /* 0x0000000a040a7207 */ /* 0x040fe20005000000 */
[----:B------:R-:W-:Y:S01]  /*3690*/  IMAD R9, R9, UR5, RZ ;  /* 0x0000000509097c24 */ /* 0x000fe2000f8e02ff */
[C---:B------:R-:W-:Y:S01]  /*36a0*/  SEL R12, R4.reuse, R12, !P2 ;  /* 0x0000000c040c7207 */ /* 0x040fe20005000000 */
[----:B------:R-:W-:Y:S01]  /*36b0*/  IMAD R11, R11, UR5, RZ ;  /* 0x000000050b0b7c24 */ /* 0x000fe2000f8e02ff */
[----:B------:R-:W-:Y:S01]  /*36c0*/  SEL R14, R4, R14, !P2 ;  /* 0x0000000e040e7207 */ /* 0x000fe20005000000 */
        /* <DEDUP_REMOVED lines=69> */
[C---:B------:R-:W-:Y:S01]  /*3b20*/  SEL R61, R4.reuse, R61, !P2 ;  /* 0x0000003d043d7207 */ /* 0x040fe20005000000 */
[----:B------:R-:W-:Y:S01]  /*3b30*/  IMAD R55, R55, UR5, RZ ;  /* 0x0000000537377c24 */ /* 0x000fe2000f8e02ff */
[C---:B------:R-:W-:Y:S01]  /*3b40*/  SEL R63, R4.reuse, R63, !P2 ;  /* 0x0000003f043f7207 */ /* 0x040fe20005000000 */
[----:B------:R-:W-:Y:S01]  /*3b50*/  IMAD R57, R57, UR5, RZ ;  /* 0x0000000539397c24 */ /* 0x000fe2000f8e02ff */
[----:B------:R-:W-:-:S02]  /*3b60*/  SEL R65, R4, R65, !P2 ;  /* 0x0000004104417207 */ /* 0x000fc40005000000 */
        /* <DEDUP_REMOVED lines=27> */
[----:B------:R-:W-:Y:S01]  /*3d20*/  SEL R4, R4, R93, !P2 ;  /* 0x0000005d04047207 */ /* 0x000fe20005000000 */
[----:B------:R-:W-:Y:S01]  /*3d30*/  IMAD R89, R89, UR5, RZ ;  /* 0x0000000559597c24 */ /* 0x000fe2000f8e02ff */
[----:B------:R-:W-:Y:S01]  /*3d40*/  R2UR UR16, R47 ;  /* 0x000000002f1072ca */ /* 0x000fe200000e0000 */
[----:B------:R-:W-:Y:S01]  /*3d50*/  IMAD R47, R59, UR5, RZ ;  /* 0x000000053b2f7c24 */ /* 0x000fe2000f8e02ff */
[----:B------:R-:W-:Y:S01]  /*3d60*/  IADD3 R58, P2, R45, UR8, RZ ;  /* 0x000000082d3a7c10 */ /* 0x000fe2000ff5e0ff */
[----:B------:R-:W-:Y:S01]  /*3d70*/  IMAD R120, R91, UR5, RZ ;  /* 0x000000055b787c24 */ /* 0x000fe2000f8e02ff */
[----:B------:R-:W-:Y:S01]  /*3d80*/  SHF.R.S32.HI R64, RZ, 0x1f, R45 ;  /* 0x0000001fff407819 */ /* 0x000fe2000001142d */
[----:B------:R-:W-:Y:S01]  /*3d90*/  IMAD R4, R4, UR5, RZ ;  /* 0x0000000504047c24 */ /* 0x000fe2000f8e02ff */
[----:B------:R-:W-:Y:S02]  /*3da0*/  IADD3 R56, P6, R46, UR8, RZ ;  /* 0x000000082e387c10 */ /* 0x000fe4000ffde0ff */
[----:B------:R-:W-:-:S02]  /*3db0*/  IADD3.X R64, R64, UR9, RZ, P2, !PT ;  /* 0x0000000940407c10 */ /* 0x000fc400097fe4ff */
[----:B------:R-:W-:Y:S02]  /*3dc0*/  IADD3 R45, P2, R47, UR8, RZ ;  /* 0x000000082f2d7c10 */ /* 0x000fe4000ff5e0ff */
[----:B------:R-:W-:Y:S02]  /*3dd0*/  R2UR UR13, R58 ;  /* 0x000000003a0d72ca */ /* 0x000fe400000e0000 */
[----:B------:R-:W-:Y:S01]  /*3de0*/  R2UR UR20, R45 ;  /* 0x000000002d1472ca */ /* 0x000fe200000e0000 */
[----:B------:R-:W-:Y:S01]  /*3df0*/  IMAD R45, R61, UR5, RZ ;  /* 0x000000053d2d7c24 */ /* 0x000fe2000f8e02ff */
[----:B------:R-:W-:Y:S02]  /*3e00*/  R2UR UR14, R56 ;  /* 0x00000000380e72ca */ /* 0x000fe400000e0000 */
[----:B------:R-:W-:Y:S02]  /*3e10*/  IADD3 R58, P0, R53, UR8, RZ ;  /* 0x00000008353a7c10 */ /* 0x000fe4000ff1e0ff */
[----:B------:R-:W-:-:S02]  /*3e20*/  SHF.R.S32.HI R60, RZ, 0x1f, R51 ;  /* 0x0000001fff3c7819 */ /* 0x000fc40000011433 */
[----:B------:R-:W-:Y:S02]  /*3e30*/  IADD3 R54, P5, R49, UR8, RZ ;  /* 0x0000000831367c10 */ /* 0x000fe4000ffbe0ff */
[----:B------:R-:W-:Y:S02]  /*3e40*/  IADD3 R56, P4, R55, UR8, RZ ;  /* 0x0000000837387c10 */ /* 0x000fe4000ff9e0ff */
[----:B------:R-:W-:Y:S02]  /*3e50*/  SHF.R.S32.HI R61, RZ, 0x1f, R49 ;  /* 0x0000001fff3d7819 */ /* 0x000fe40000011431 */
[----:B------:R-:W-:Y:S02]  /*3e60*/  SHF.R.S32.HI R59, RZ, 0x1f, R53 ;  /* 0x0000001fff3b7819 */ /* 0x000fe40000011435 */
[----:B------:R-:W-:Y:S02]  /*3e70*/  R2UR UR17, R58 ;  /* 0x000000003a1172ca */ /* 0x000fe400000e0000 */
[----:B------:R-:W-:-:S02]  /*3e80*/  IADD3.X R60, R60, UR9, RZ, P1, !PT ;  /* 0x000000093c3c7c10 */ /* 0x000fc40008ffe4ff */
[----:B------:R-:W-:Y:S02]  /*3e90*/  R2UR UR18, R56 ;  /* 0x00000000381272ca */ /* 0x000fe400000e0000 */
[----:B------:R-:W-:Y:S02]  /*3ea0*/  SHF.R.S32.HI R62, RZ, 0x1f, R46 ;  /* 0x0000001fff3e7819 */ /* 0x000fe4000001142e */
[----:B------:R-:W-:Y:S02]  /*3eb0*/  IADD3.X R61, R61, UR9, RZ, P5, !PT ;  /* 0x000000093d3d7c10 */ /* 0x000fe4000affe4ff */
[----:B------:R-:W-:Y:S02]  /*3ec0*/  IADD3 R49, P1, R65, UR8, RZ ;  /* 0x0000000841317c10 */ /* 0x000fe4000ff3e0ff */
[----:B------:R-:W-:Y:S02]  /*3ed0*/  IADD3.X R59, R59, UR9, RZ, P0, !PT ;  /* 0x000000093b3b7c10 */ /* 0x000fe400087fe4ff */
[----:B------:R-:W-:-:S02]  /*3ee0*/  SHF.R.S32.HI R58, RZ, 0x1f, R55 ;  /* 0x0000001fff3a7819 */ /* 0x000fc40000011437 */
[----:B------:R-:W-:Y:S02]  /*3ef0*/  IADD3 R51, P5, R63, UR8, RZ ;  /* 0x000000083f337c10 */ /* 0x000fe4000ffbe0ff */
[----:B------:R-:W-:Y:S02]  /*3f00*/  IADD3 R46, P0, R67, UR8, RZ ;  /* 0x00000008432e7c10 */ /* 0x000fe4000ff1e0ff */
[----:B------:R-:W-:Y:S02]  /*3f10*/  SHF.R.S32.HI R56, RZ, 0x1f, R47 ;  /* 0x0000001fff387819 */ /* 0x000fe4000001142f */
[----:B------:R-:W-:Y:S02]  /*3f20*/  IADD3.X R62, R62, UR9, RZ, P6, !PT ;  /* 0x000000093e3e7c10 */ /* 0x000fe4000b7fe4ff */
[----:B------:R-:W-:Y:S02]  /*3f30*/  R2UR UR23, R49 ;  /* 0x00000000311772ca */ /* 0x000fe400000e0000 */
[----:B------:R-:W-:-:S02]  /*3f40*/  IADD3.X R58, R58, UR9, RZ, P4, !PT ;  /* 0x000000093a3a7c10 */ /* 0x000fc4000a7fe4ff */
[----:B------:R-:W-:Y:S02]  /*3f50*/  IADD3 R53, P6, R45, UR8, RZ ;  /* 0x000000082d357c10 */ /* 0x000fe4000ffde0ff */
[----:B------:R-:W-:Y:S02]  /*3f60*/  R2UR UR22, R51 ;  /* 0x00000000331672ca */ /* 0x000fe400000e0000 */
[----:B------:R-:W-:Y:S02]  /*3f70*/  R2UR UR24, R46 ;  /* 0x000000002e1872ca */ /* 0x000fe400000e0000 */
[----:B------:R-:W-:Y:S02]  /*3f80*/  SHF.R.S32.HI R55, RZ, 0x1f, R45 ;  /* 0x0000001fff377819 */ /* 0x000fe4000001142d */
[----:B------:R-:W-:Y:S02]  /*3f90*/  IADD3 R49, P4, R69, UR8, RZ ;  /* 0x0000000845317c10 */ /* 0x000fe4000ff9e0ff */
[----:B------:R-:W-:-:S02]  /*3fa0*/  IADD3.X R56, R56, UR9, RZ, P2, !PT ;  /* 0x0000000938387c10 */ /* 0x000fc400097fe4ff */
[----:B------:R-:W-:Y:S02]  /*3fb0*/  IADD3 R46, P2, R73, UR8, RZ ;  /* 0x00000008492e7c10 */ /* 0x000fe4000ff5e0ff */
[----:B------:R-:W-:Y:S02]  /*3fc0*/  SHF.R.S32.HI R51, RZ, 0x1f, R67 ;  /* 0x0000001fff337819 */ /* 0x000fe40000011443 */
[----:B------:R-:W-:Y:S02]  /*3fd0*/  R2UR UR15, R54 ;  /* 0x00000000360f72ca */ /* 0x000fe400000e0000 */
[----:B------:R-:W-:Y:S02]  /*3fe0*/  IADD3 R54, P3, R57, UR8, RZ ;  /* 0x0000000839367c10 */ /* 0x000fe4000ff7e0ff */
[----:B------:R-:W-:Y:S02]  /*3ff0*/  IADD3.X R55, R55, UR9, RZ, P6, !PT ;  /* 0x0000000937377c10 */ /* 0x000fe4000b7fe4ff */
[----:B------:R-:W-:-:S02]  /*4000*/  R2UR UR25, R49 ;  /* 0x00000000311972ca */ /* 0x000fc400000e0000 */
[----:B------:R-:W-:Y:S02]  /*4010*/  IADD3 R45, P6, R75, UR8, RZ ;  /* 0x000000084b2d7c10 */ /* 0x000fe4000ffde0ff */
[----:B------:R-:W-:Y:S02]  /*4020*/  R2UR UR27, R46 ;  /* 0x000000002e1b72ca */ /* 0x000fe400000e0000 */
[----:B------:R-:W-:Y:S02]  /*4030*/  SHF.R.S32.HI R49, RZ, 0x1f, R69 ;  /* 0x0000001fff317819 */ /* 0x000fe40000011445 */
[----:B------:R-:W-:Y:S02]  /*4040*/  IADD3.X R51, R51, UR9, RZ, P0, !PT ;  /* 0x0000000933337c10 */ /* 0x000fe400087fe4ff */
[----:B------:R-:W-:Y:S02]  /*4050*/  SHF.R.S32.HI R57, RZ, 0x1f, R57 ;  /* 0x0000001fff397819 */ /* 0x000fe40000011439 */
[----:B------:R-:W-:-:S02]  /*4060*/  IADD3 R46, P0, R81, UR8, RZ ;  /* 0x00000008512e7c10 */ /* 0x000fc4000ff1e0ff */
[----:B------:R-:W-:Y:S02]  /*4070*/  R2UR UR19, R54 ;  /* 0x00000000361372ca */ /* 0x000fe400000e0000 */
[----:B------:R-:W-:Y:S02]  /*4080*/  SHF.R.S32.HI R54, RZ, 0x1f, R63 ;  /* 0x0000001fff367819 */ /* 0x000fe4000001143f */
[----:B------:R-:W-:Y:S02]  /*4090*/  R2UR UR28, R45 ;  /* 0x000000002d1c72ca */ /* 0x000fe400000e0000 */
[----:B------:R-:W-:Y:S02]  /*40a0*/  IADD3.X R49, R49, UR9, RZ, P4, !PT ;  /* 0x0000000931317c10 */ /* 0x000fe4000a7fe4ff */
[----:B------:R-:W-:Y:S02]  /*40b0*/  IADD3.X R57, R57, UR9, RZ, P3, !PT ;  /* 0x0000000939397c10 */ /* 0x000fe40009ffe4ff */
[----:B------:R-:W-:-:S02]  /*40c0*/  IADD3 R45, P4, R83, UR8, RZ ;  /* 0x00000008532d7c10 */ /* 0x000fc4000ff9e0ff */
[----:B------:R-:W-:Y:S02]  /*40d0*/  R2UR UR31, R46 ;  /* 0x000000002e1f72ca */ /* 0x000fe400000e0000 */
[----:B------:R-:W-:Y:S02]  /*40e0*/  IADD3 R47, P3, R71, UR8, RZ ;  /* 0x00000008472f7c10 */ /* 0x000fe4000ff7e0ff */
[----:B------:R-:W-:Y:S02]  /*40f0*/  SHF.R.S32.HI R46, RZ, 0x1f, R71 ;  /* 0x0000001fff2e7819 */ /* 0x000fe40000011447 */
[----:B------:R-:W-:Y:S02]  /*4100*/  IADD3.X R54, R54, UR9, RZ, P5, !PT ;  /* 0x0000000936367c10 */ /* 0x000fe4000affe4ff */
[----:B------:R-:W-:Y:S02]  /*4110*/  IADD3 R63, P5, R77, UR8, RZ ;  /* 0x000000084d3f7c10 */ /* 0x000fe4000ffbe0ff */
[----:B------:R-:W-:-:S02]  /*4120*/  R2UR UR21, R53 ;  /* 0x00000000351572ca */ /* 0x000fc400000e0000 */
[----:B------:R-:W-:Y:S02]  /*4130*/  R2UR UR32, R45 ;  /* 0x000000002d2072ca */ /* 0x000fe400000e0000 */
[----:B------:R-:W-:Y:S02]  /*4140*/  SHF.R.S32.HI R53, RZ, 0x1f, R65 ;  /* 0x0000001fff357819 */ /* 0x000fe40000011441 */
[----:B------:R-:W-:Y:S02]  /*4150*/  SHF.R.S32.HI R45, RZ, 0x1f, R73 ;  /* 0x0000001fff2d7819 */ /* 0x000fe40000011449 */
[----:B------:R-:W-:Y:S02]  /*4160*/  IADD3.X R46, R46, UR9, RZ, P3, !PT ;  /* 0x000000092e2e7c10 */ /* 0x000fe40009ffe4ff */
[----:B------:R-:W-:Y:S01]  /*4170*/  R2UR UR29, R63 ;  /* 0x000000003f1d72ca */ /* 0x000fe200000e0000 */
[----:B------:R-:W-:Y:S01]  /*4180*/  IMAD R63, R7, UR5, RZ ;  /* 0x00000005073f7c24 */ /* 0x000fe2000f8e02ff */
[----:B------:R-:W-:Y:S01]  /*4190*/  R2UR UR26, R47 ;  /* 0x000000002f1a72ca */ /* 0x000fe200000e0000 */
[----:B------:R-:W-:Y:S01]  /*41a0*/  USHF.R.S32.HI UR5, URZ, 0x1f, UR4 ;  /* 0x0000001f3f057899 */ /* 0x000fe20008011404 */
[----:B------:R-:W-:-:S02]  /*41b0*/  IADD3.X R53, R53, UR9, RZ, P1, !PT ;  /* 0x0000000935357c10 */ /* 0x000fc40008ffe4ff */
[----:B------:R-:W-:Y:S01]  /*41c0*/  SHF.R.S32.HI R7, RZ, 0x1f, R75 ;  /* 0x0000001fff077819 */ /* 0x000fe2000001144b */
[----:B------:R-:W-:Y:S01]  /*41d0*/  ULEA.HI UR4, UR5, UR4, URZ, 0x6 ;  /* 0x0000000405047291 */ /* 0x000fe2000f8f303f */
[----:B------:R-:W-:Y:S02]  /*41e0*/  IADD3.X R45, R45, UR9, RZ, P2, !PT ;  /* 0x000000092d2d7c10 */ /* 0x000fe400097fe4ff */
[----:B------:R-:W-:Y:S01]  /*41f0*/  R2UR UR50, R46 ;  /* 0x000000002e3272ca */ /* 0x000fe200000e0000 */
[----:B------:R-:W-:Y:S01]  /*4200*/  USHF.R.S32.HI UR4, URZ, 0x6, UR4 ;  /* 0x000000063f047899 */ /* 0x000fe20008011404 */
[----:B------:R-:W-:Y:S02]  /*4210*/  IADD3 R47, P1, R79, UR8, RZ ;  /* 0x000000084f2f7c10 */ /* 0x000fe4000ff3e0ff */
[----:B------:R-:W-:Y:S02]  /*4220*/  SHF.R.S32.HI R46, RZ, 0x1f, R79 ;  /* 0x0000001fff2e7819 */ /* 0x000fe4000001144f */
[----:B------:R-:W-:-:S02]  /*4230*/  IADD3.X R7, R7, UR9, RZ, P6, !PT ;  /* 0x0000000907077c10 */ /* 0x000fc4000b7fe4ff */
[----:B------:R-:W-:Y:S02]  /*4240*/  R2UR UR51, R45 ;  /* 0x000000002d3372ca */ /* 0x000fe400000e0000 */
[----:B------:R-:W-:Y:S02]  /*4250*/  SHF.R.S32.HI R45, RZ, 0x1f, R81 ;  /* 0x0000001fff2d7819 */ /* 0x000fe40000011451 */
[----:B------:R-:W-:Y:S02]  /*4260*/  SHF.R.S32.HI R83, RZ, 0x1f, R83 ;  /* 0x0000001fff537819 */ /* 0x000fe40000011453 */
[----:B------:R-:W-:Y:S02]  /*4270*/  IADD3.X R46, R46, UR9, RZ, P1, !PT ;  /* 0x000000092e2e7c10 */ /* 0x000fe40008ffe4ff */
[----:B------:R-:W-:Y:S02]  /*4280*/  R2UR UR30, R47 ;  /* 0x000000002f1e72ca */ /* 0x000fe400000e0000 */
[----:B------:R-:W-:-:S02]  /*4290*/  R2UR UR52, R7 ;  /* 0x00000000073472ca */ /* 0x000fc400000e0000 */
[----:B------:R-:W-:Y:S02]  /*42a0*/  SHF.R.S32.HI R47, RZ, 0x1f, R77 ;  /* 0x0000001fff2f7819 */ /* 0x000fe4000001144d */
[----:B------:R-:W-:Y:S02]  /*42b0*/  IADD3.X R45, R45, UR9, RZ, P0, !PT ;  /* 0x000000092d2d7c10 */ /* 0x000fe400087fe4ff */
[----:B------:R-:W-:Y:S02]  /*42c0*/  IADD3.X R7, R83, UR9, RZ, P4, !PT ;  /* 0x0000000953077c10 */ /* 0x000fe4000a7fe4ff */
[----:B------:R-:W-:Y:S02]  /*42d0*/  R2UR UR54, R46 ;  /* 0x000000002e3672ca */ /* 0x000fe400000e0000 */
[----:B------:R-:W-:Y:S02]  /*42e0*/  IADD3 R67, P2, R87, UR8, RZ ;  /* 0x0000000857437c10 */ /* 0x000fe4000ff5e0ff */
[----:B------:R-:W-:-:S02]  /*42f0*/  SHF.R.S32.HI R46, RZ, 0x1f, R87 ;  /* 0x0000001fff2e7819 */ /* 0x000fc40000011457 */
[----:B------:R-:W-:Y:S02]  /*4300*/  IADD3.X R47, R47, UR9, RZ, P5, !PT ;  /* 0x000000092f2f7c10 */ /* 0x000fe4000affe4ff */
[----:B------:R-:W-:Y:S02]  /*4310*/  R2UR UR55, R45 ;  /* 0x000000002d3772ca */ /* 0x000fe400000e0000 */
[----:B------:R-:W-:Y:S02]  /*4320*/  R2UR UR56, R7 ;  /* 0x00000000073872ca */ /* 0x000fe400000e0000 */
[----:B------:R-:W-:Y:S02]  /*4330*/  IADD3 R66, P6, R63, UR8, RZ ;  /* 0x000000083f427c10 */ /* 0x000fe4000ffde0ff */
[----:B------:R-:W-:Y:S02]  /*4340*/  IADD3 R65, P5, R89, UR8, RZ ;  /* 0x0000000859417c10 */ /* 0x000fe4000ffbe0ff */
[----:B------:R-:W-:-:S02]  /*4350*/  SHF.R.S32.HI R45, RZ, 0x1f, R63 ;  /* 0x0000001fff2d7819 */ /* 0x000fc4000001143f */
[----:B------:R-:W-:Y:S02]  /*4360*/  SHF.R.S32.HI R7, RZ, 0x1f, R89 ;  /* 0x0000001fff077819 */ /* 0x000fe40000011459 */
[----:B------:R-:W-:Y:S02]  /*4370*/  IADD3.X R46, R46, UR9, RZ, P2, !PT ;  /* 0x000000092e2e7c10 */ /* 0x000fe400097fe4ff */
[----:B------:R-:W-:Y:S02]  /*4380*/  R2UR UR36, R65 ;  /* 0x00000000412472ca */ /* 0x000fe400000e0000 */
[----:B------:R-:W-:Y:S02]  /*4390*/  R2UR UR39, R61 ;  /* 0x000000003d2772ca */ /* 0x000fe400000e0000 */
[----:B------:R-:W-:Y:S02]  /*43a0*/  R2UR UR41, R59 ;  /* 0x000000003b2972ca */ /* 0x000fe400000e0000 */
[----:B------:R-:W-:-:S02]  /*43b0*/  R2UR UR43, R57 ;  /* 0x00000000392b72ca */ /* 0x000fc400000e0000 */
[----:B------:R-:W-:Y:S02]  /*43c0*/  R2UR UR46, R54 ;  /* 0x00000000362e72ca */ /* 0x000fe400000e0000 */
[----:B------:R-:W-:Y:S02]  /*43d0*/  R2UR UR47, R53 ;  /* 0x00000000352f72ca */ /* 0x000fe400000e0000 */
[----:B------:R-:W-:Y:S02]  /*43e0*/  R2UR UR48, R51 ;  /* 0x00000000333072ca */ /* 0x000fe400000e0000 */
[----:B------:R-:W-:Y:S02]  /*43f0*/  R2UR UR49, R49 ;  /* 0x00000000313172ca */ /* 0x000fe400000e0000 */
[----:B------:R-:W-:Y:S02]  /*4400*/  R2UR UR53, R47 ;  /* 0x000000002f3572ca */ /* 0x000fe400000e0000 */
[----:B------:R-:W-:-:S02]  /*4410*/  IADD3.X R45, R45, UR9, RZ, P6, !PT ;  /* 0x000000092d2d7c10 */ /* 0x000fc4000b7fe4ff */
[----:B------:R-:W-:Y:S02]  /*4420*/  IADD3.X R7, R7, UR9, RZ, P5, !PT ;  /* 0x0000000907077c10 */ /* 0x000fe4000affe4ff */
[----:B------:R-:W-:Y:S02]  /*4430*/  R2UR UR58, R46 ;  /* 0x000000002e3a72ca */ /* 0x000fe400000e0000 */
[----:B------:R-:W-:Y:S02]  /*4440*/  IADD3 R68, P3, R85, UR8, RZ ;  /* 0x0000000855447c10 */ /* 0x000fe4000ff7e0ff */
[----:B------:R-:W-:Y:S02]  /*4450*/  SHF.R.S32.HI R47, RZ, 0x1f, R85 ;  /* 0x0000001fff2f7819 */ /* 0x000fe40000011455 */
[----:B------:R-:W-:Y:S02]  /*4460*/  SHF.R.S32.HI R57, RZ, 0x1f, R5 ;  /* 0x0000001fff397819 */ /* 0x000fe40000011405 */
[----:B------:R-:W-:-:S02]  /*4470*/  IADD3 R46, P1, R5, UR8, RZ ;  /* 0x00000008052e7c10 */ /* 0x000fc4000ff3e0ff */
[----:B------:R-:W-:Y:S02]  /*4480*/  SHF.R.S32.HI R59, RZ, 0x1f, R6 ;  /* 0x0000001fff3b7819 */ /* 0x000fe40000011406 */
[----:B------:R-:W-:Y:S02]  /*4490*/  IADD3 R49, P0, R6, UR8, RZ ;  /* 0x0000000806317c10 */ /* 0x000fe4000ff1e0ff */
[----:B------:R-:W-:Y:S02]  /*44a0*/  SHF.R.S32.HI R61, RZ, 0x1f, R8 ;  /* 0x0000001fff3d7819 */ /* 0x000fe40000011408 */
[----:B------:R-:W-:Y:S02]  /*44b0*/  IADD3 R51, P4, R8, UR8, RZ ;  /* 0x0000000808337c10 */ /* 0x000fe4000ff9e0ff */
[----:B------:R-:W-:Y:S02]  /*44c0*/  SHF.R.S32.HI R63, RZ, 0x1f, R9 ;  /* 0x0000001fff3f7819 */ /* 0x000fe40000011409 */
[----:B------:R-:W-:-:S02]  /*44d0*/  IADD3 R53, P6, R9, UR8, RZ ;  /* 0x0000000809357c10 */ /* 0x000fc4000ffde0ff */
[----:B------:R-:W-:Y:S02]  /*44e0*/  SHF.R.S32.HI R65, RZ, 0x1f, R11 ;  /* 0x0000001fff417819 */ /* 0x000fe4000001140b */
[----:B------:R-:W-:Y:S02]  /*44f0*/  IADD3 R54, P5, R11, UR8, RZ ;  /* 0x000000080b367c10 */ /* 0x000fe4000ffbe0ff */
        /* <DEDUP_REMOVED lines=8> */
[----:B------:R-:W-:Y:S02]  /*4580*/  IADD3.X R47, R47, UR9, RZ, P3, !PT ;  /* 0x000000092f2f7c10 */ /* 0x000fe40009ffe4ff */
[----:B------:R-:W-:-:S02]  /*4590*/  IADD3.X R57, R57, UR9, RZ, P1, !PT ;  /* 0x0000000939397c10 */ /* 0x000fc40008ffe4ff */
[----:B------:R-:W-:Y:S02]  /*45a0*/  IADD3.X R59, R59, UR9, RZ, P0, !PT ;  /* 0x000000093b3b7c10 */ /* 0x000fe400087fe4ff */
[----:B------:R-:W-:Y:S02]  /*45b0*/  IADD3.X R61, R61, UR9, RZ, P4, !PT ;  /* 0x000000093d3d7c10 */ /* 0x000fe4000a7fe4ff */
[----:B------:R-:W-:Y:S02]  /*45c0*/  IADD3.X R63, R63, UR9, RZ, P6, !PT ;  /* 0x000000093f3f7c10 */ /* 0x000fe4000b7fe4ff */
[----:B------:R-:W-:Y:S02]  /*45d0*/  IADD3.X R65, R65, UR9, RZ, P5, !PT ;  /* 0x0000000941417c10 */ /* 0x000fe4000affe4ff */
        /* <DEDUP_REMOVED lines=14> */
[----:B------:R-:W-:Y:S02]  /*46c0*/  R2UR UR33, R68 ;  /* 0x00000000442172ca */ /* 0x000fe400000e0000 */
[----:B------:R-:W-:Y:S02]  /*46d0*/  IADD3.X R67, R67, UR9, RZ, P3, !PT ;  /* 0x0000000943437c10 */ /* 0x000fe40009ffe4ff */
[----:B------:R-:W-:Y:S02]  /*46e0*/  IADD3.X R69, R69, UR9, RZ, P2, !PT ;  /* 0x0000000945457c10 */ /* 0x000fe400097fe4ff */
[----:B------:R-:W-:Y:S02]  /*46f0*/  IADD3.X R71, R71, UR9, RZ, P1, !PT ;  /* 0x0000000947477c10 */ /* 0x000fe40008ffe4ff */
[----:B------:R-:W-:Y:S02]  /*4700*/  IADD3.X R73, R73, UR9, RZ, P0, !PT ;  /* 0x0000000949497c10 */ /* 0x000fe400087fe4ff */
[----:B------:R-:W-:-:S02]  /*4710*/  IADD3.X R75, R75, UR9, RZ, P4, !PT ;  /* 0x000000094b4b7c10 */ /* 0x000fc4000a7fe4ff */
[----:B------:R-:W-:Y:S02]  /*4720*/  IADD3.X R77, R77, UR9, RZ, P6, !PT ;  /* 0x000000094d4d7c10 */ /* 0x000fe4000b7fe4ff */
[----:B------:R-:W-:Y:S02]  /*4730*/  IADD3.X R79, R79, UR9, RZ, P5, !PT ;  /* 0x000000094f4f7c10 */ /* 0x000fe4000affe4ff */
        /* <DEDUP_REMOVED lines=8> */
[----:B------:R-:W-:Y:S02]  /*47c0*/  CS2R R20, SRZ ;  /* 0x0000000000147805 */ /* 0x000fe4000001ff00 */
[----:B------:R-:W-:-:S02]  /*47d0*/  SHF.R.S32.HI R89, RZ, 0x1f, R22 ;  /* 0x0000001fff597819 */ /* 0x000fc40000011416 */
[----:B------:R-:W-:Y:S02]  /*47e0*/  IADD3 R76, P4, R22, UR8, RZ ;  /* 0x00000008164c7c10 */ /* 0x000fe4000ff9e0ff */
[----:B------:R-:W-:Y:S02]  /*47f0*/  SHF.R.S32.HI R91, RZ, 0x1f, R23 ;  /* 0x0000001fff5b7819 */ /* 0x000fe40000011417 */
[----:B------:R-:W-:Y:S02]  /*4800*/  IADD3 R78, P6, R23, UR8, RZ ;  /* 0x00000008174e7c10 */ /* 0x000fe4000ffde0ff */
[----:B------:R-:W-:Y:S02]  /*4810*/  CS2R R22, SRZ ;  /* 0x0000000000167805 */ /* 0x000fe4000001ff00 */
[----:B------:R-:W-:Y:S02]  /*4820*/  SHF.R.S32.HI R93, RZ, 0x1f, R24 ;  /* 0x0000001fff5d7819 */ /* 0x000fe40000011418 */
[----:B------:R-:W-:-:S02]  /*4830*/  IADD3 R80, P5, R24, UR8, RZ ;  /* 0x0000000818507c10 */ /* 0x000fc4000ffbe0ff */
[----:B------:R-:W-:Y:S02]  /*4840*/  IADD3.X R81, R81, UR9, RZ, P3, !PT ;  /* 0x0000000951517c10 */ /* 0x000fe40009ffe4ff */
[----:B------:R-:W-:Y:S02]  /*4850*/  IADD3.X R83, R83, UR9, RZ, P2, !PT ;  /* 0x0000000953537c10 */ /* 0x000fe400097fe4ff */
[----:B------:R-:W-:Y:S02]  /*4860*/  IADD3.X R85, R85, UR9, RZ, P1, !PT ;  /* 0x0000000955557c10 */ /* 0x000fe40008ffe4ff */
[----:B------:R-:W-:Y:S02]  /*4870*/  IADD3.X R87, R87, UR9, RZ, P0, !PT ;  /* 0x0000000957577c10 */ /* 0x000fe400087fe4ff */
[----:B------:R-:W-:Y:S02]  /*4880*/  IADD3.X R89, R89, UR9, RZ, P4, !PT ;  /* 0x0000000959597c10 */ /* 0x000fe4000a7fe4ff */
[----:B------:R-:W-:-:S02]  /*4890*/  IADD3.X R91, R91, UR9, RZ, P6, !PT ;  /* 0x000000095b5b7c10 */ /* 0x000fc4000b7fe4ff */
[----:B------:R-:W-:Y:S02]  /*48a0*/  IADD3.X R93, R93, UR9, RZ, P5, !PT ;  /* 0x000000095d5d7c10 */ /* 0x000fe4000affe4ff */
[----:B------:R-:W-:Y:S02]  /*48b0*/  SHF.R.S32.HI R95, RZ, 0x1f, R25 ;  /* 0x0000001fff5f7819 */ /* 0x000fe40000011419 */
[----:B------:R-:W-:Y:S02]  /*48c0*/  IADD3 R82, P3, R25, UR8, RZ ;  /* 0x0000000819527c10 */ /* 0x000fe4000ff7e0ff */
[----:B------:R-:W-:Y:S02]  /*48d0*/  CS2R R24, SRZ ;  /* 0x0000000000187805 */ /* 0x000fe4000001ff00 */
[----:B------:R-:W-:Y:S02]  /*48e0*/  SHF.R.S32.HI R97, RZ, 0x1f, R26 ;  /* 0x0000001fff617819 */ /* 0x000fe4000001141a */
[----:B------:R-:W-:-:S02]  /*48f0*/  IADD3 R84, P2, R26, UR8, RZ ;  /* 0x000000081a547c10 */ /* 0x000fc4000ff5e0ff */
[----:B------:R-:W-:Y:S02]  /*4900*/  SHF.R.S32.HI R99, RZ, 0x1f, R27 ;  /* 0x0000001fff637819 */ /* 0x000fe4000001141b */
[----:B------:R-:W-:Y:S02]  /*4910*/  IADD3 R86, P1, R27, UR8, RZ ;  /* 0x000000081b567c10 */ /* 0x000fe4000ff3e0ff */
[----:B------:R-:W-:Y:S02]  /*4920*/  CS2R R26, SRZ ;  /* 0x00000000001a7805 */ /* 0x000fe4000001ff00 */
[----:B------:R-:W-:Y:S02]  /*4930*/  SHF.R.S32.HI R101, RZ, 0x1f, R28 ;  /* 0x0000001fff657819 */ /* 0x000fe4000001141c */
[----:B------:R-:W-:Y:S02]  /*4940*/  IADD3 R88, P0, R28, UR8, RZ ;  /* 0x000000081c587c10 */ /* 0x000fe4000ff1e0ff */
[----:B------:R-:W-:-:S02]  /*4950*/  SHF.R.S32.HI R103, RZ, 0x1f, R29 ;  /* 0x0000001fff677819 */ /* 0x000fc4000001141d */
[----:B------:R-:W-:Y:S02]  /*4960*/  IADD3 R90, P4, R29, UR8, RZ ;  /* 0x000000081d5a7c10 */ /* 0x000fe4000ff9e0ff */
[----:B------:R-:W-:Y:S02]  /*4970*/  CS2R R28, SRZ ;  /* 0x00000000001c7805 */ /* 0x000fe4000001ff00 */
[----:B------:R-:W-:Y:S02]  /*4980*/  SHF.R.S32.HI R105, RZ, 0x1f, R30 ;  /* 0x0000001fff697819 */ /* 0x000fe4000001141e */
[----:B------:R-:W-:Y:S02]  /*4990*/  IADD3 R92, P6, R30, UR8, RZ ;  /* 0x000000081e5c7c10 */ /* 0x000fe4000ffde0ff */
[----:B------:R-:W-:Y:S02]  /*49a0*/  SHF.R.S32.HI R107, RZ, 0x1f, R31 ;  /* 0x0000001fff6b7819 */ /* 0x000fe4000001141f */
[----:B------:R-:W-:-:S02]  /*49b0*/  IADD3 R94, P5, R31, UR8, RZ ;  /* 0x000000081f5e7c10 */ /* 0x000fc4000ffbe0ff */
[----:B------:R-:W-:Y:S02]  /*49c0*/  CS2R R30, SRZ ;  /* 0x00000000001e7805 */ /* 0x000fe4000001ff00 */
        /* <DEDUP_REMOVED lines=11> */
[----:B------:R-:W-:Y:S02]  /*4a80*/  CS2R R32, SRZ ;  /* 0x0000000000207805 */ /* 0x000fe4000001ff00 */
[----:B------:R-:W-:Y:S02]  /*4a90*/  SHF.R.S32.HI R113, RZ, 0x1f, R34 ;  /* 0x0000001fff717819 */ /* 0x000fe40000011422 */
[----:B------:R-:W-:Y:S02]  /*4aa0*/  IADD3 R100, P1, R34, UR8, RZ ;  /* 0x0000000822647c10 */ /* 0x000fe4000ff3e0ff */
[----:B------:R-:W-:Y:S02]  /*4ab0*/  SHF.R.S32.HI R115, RZ, 0x1f, R35 ;  /* 0x0000001fff737819 */ /* 0x000fe40000011423 */
[----:B------:R-:W-:Y:S02]  /*4ac0*/  IADD3 R102, P0, R35, UR8, RZ ;  /* 0x0000000823667c10 */ /* 0x000fe4000ff1e0ff */
[----:B------:R-:W-:-:S02]  /*4ad0*/  CS2R R34, SRZ ;  /* 0x0000000000227805 */ /* 0x000fc4000001ff00 */
        /* <DEDUP_REMOVED lines=12> */
[----:B------:R-:W-:Y:S02]  /*4ba0*/  SHF.R.S32.HI R129, RZ, 0x1f, R120 ;  /* 0x0000001fff817819 */ /* 0x000fe40000011478 */
[----:B------:R-:W-:Y:S02]  /*4bb0*/  IADD3.X R119, R119, UR9, RZ, P6, !PT ;  /* 0x0000000977777c10 */ /* 0x000fe4000b7fe4ff */
[----:B------:R-:W-:Y:S02]  /*4bc0*/  IADD3.X R121, R121, UR9, RZ, P5, !PT ;  /* 0x0000000979797c10 */ /* 0x000fe4000affe4ff */
[----:B------:R-:W-:Y:S02]  /*4bd0*/  SHF.R.S32.HI R123, RZ, 0x1f, R39 ;  /* 0x0000001fff7b7819 */ /* 0x000fe40000011427 */
[----:B------:R-:W-:Y:S02]  /*4be0*/  IADD3 R110, P3, R39, UR8, RZ ;  /* 0x00000008276e7c10 */ /* 0x000fe4000ff7e0ff */
[----:B------:R-:W-:-:S02]  /*4bf0*/  SHF.R.S32.HI R124, RZ, 0x1f, R40 ;  /* 0x0000001fff7c7819 */ /* 0x000fc40000011428 */
[----:B------:R-:W-:Y:S02]  /*4c00*/  IADD3 R112, P2, R40, UR8, RZ ;  /* 0x0000000828707c10 */ /* 0x000fe4000ff5e0ff */
[----:B------:R-:W-:Y:S02]  /*4c10*/  SHF.R.S32.HI R126, RZ, 0x1f, R41 ;  /* 0x0000001fff7e7819 */ /* 0x000fe40000011429 */
[----:B------:R-:W-:Y:S02]  /*4c20*/  IADD3 R114, P1, R41, UR8, RZ ;  /* 0x0000000829727c10 */ /* 0x000fe4000ff3e0ff */
[----:B------:R-:W-:Y:S02]  /*4c30*/  SHF.R.S32.HI R127, RZ, 0x1f, R43 ;  /* 0x0000001fff7f7819 */ /* 0x000fe4000001142b */
[----:B------:R-:W-:Y:S01]  /*4c40*/  IADD3 R116, P0, R43, UR8, RZ ;  /* 0x000000082b747c10 */ /* 0x000fe2000ff1e0ff */
[----:B------:R-:W-:Y:S01]  /*4c50*/  IMAD.SHL.U32 R43, R2, 0x2, RZ ;  /* 0x00000002022b7824 */ /* 0x000fe200078e00ff */
[----:B------:R-:W-:-:S02]  /*4c60*/  SHF.R.S32.HI R128, RZ, 0x1f, R44 ;  /* 0x0000001fff807819 */ /* 0x000fc4000001142c */
[----:B------:R-:W-:Y:S01]  /*4c70*/  IADD3 R118, P4, R44, UR8, RZ ;  /* 0x000000082c767c10 */ /* 0x000fe2000ff9e0ff */
[----:B------:R-:W-:Y:S01]  /*4c80*/  IMAD.SHL.U32 R44, R2, 0x8, RZ ;  /* 0x00000008022c7824 */ /* 0x000fe200078e00ff */
[----:B------:R-:W-:Y:S02]  /*4c90*/  IADD3 R120, P6, R120, UR8, RZ ;  /* 0x0000000878787c10 */ /* 0x000fe4000ffde0ff */
[----:B------:R-:W-:Y:S02]  /*4ca0*/  SHF.R.S32.HI R130, RZ, 0x1f, R4 ;  /* 0x0000001fff827819 */ /* 0x000fe40000011404 */
[----:B------:R-:W-:Y:S01]  /*4cb0*/  IADD3 R122, P5, R4, UR8, RZ ;  /* 0x00000008047a7c10 */ /* 0x000fe2000ffbe0ff */
[----:B------:R-:W-:Y:S01]  /*4cc0*/  ULDC UR8, c[0x0][0x238] ;  /* 0x00008e0000087ab9 */ /* 0x000fe20000000800 */
[----:B------:R-:W-:Y:S01]  /*4cd0*/  R2UR UR57, R47 ;  /* 0x000000002f3972ca */ /* 0x000fe200000e0000 */
[----:B------:R-:W-:Y:S01]  /*4ce0*/  IMAD.SHL.U32 R47, R2, 0x40, RZ ;  /* 0x00000040022f7824 */ /* 0x000fe200078e00ff */
[----:B------:R-:W-:Y:S01]  /*4cf0*/  R2UR UR59, R45 ;  /* 0x000000002d3b72ca */ /* 0x000fe200000e0000 */
[----:B------:R-:W-:Y:S01]  /*4d00*/  IMAD R132, R132, UR8, RZ ;  /* 0x0000000884847c24 */ /* 0x000fe2000f8e02ff */
[----:B------:R-:W-:Y:S01]  /*4d10*/  IADD3.X R123, R123, UR9, RZ, P3, !PT ;  /* 0x000000097b7b7c10 */ /* 0x000fe20009ffe4ff */
        /* <DEDUP_REMOVED lines=12> */
[----:B------:R-:W-:Y:S01]  /*4de0*/  ULDC UR9, c[0x0][0x23c] ;  /* 0x00008f0000097ab9 */ /* 0x000fe20000000800 */
[----:B------:R-:W-:Y:S01]  /*4df0*/  IADD3 R45, P3, R3, UR10, RZ ;  /* 0x0000000a032d7c10 */ /* 0x000fe2000ff7e0ff */
[----:B------:R-:W-:Y:S01]  /*4e00*/  IMAD R146, R146, UR8, RZ ;  /* 0x0000000892927c24 */ /* 0x000fe2000f8e02ff */
[----:B------:R-:W-:Y:S01]  /*4e10*/  LOP3.LUT R47, R47, 0x40, RZ, 0xc0, !PT ;  /* 0x000000402f2f7812 */ /* 0x000fe200078ec0ff */
[----:B------:R-:W-:Y:S01]  /*4e20*/  IMAD R148, R148, UR8, RZ ;  /* 0x0000000894947c24 */ /* 0x000fe2000f8e02ff */
[----:B------:R-:W-:Y:S01]  /*4e30*/  LEA.HI.X.SX32 R125, R3, UR11, 0x1, P3 ;  /* 0x0000000b037d7c11 */ /* 0x000fe200098f0eff */
[----:B------:R-:W-:Y:S01]  /*4e40*/  IMAD R150, R150, UR8, RZ ;  /* 0x0000000896967c24 */ /* 0x000fe2000f8e02ff */
[----:B------:R-:W-:-:S02]  /*4e50*/  USHF.L.U32 UR10, UR8, 0x6, URZ ;  /* 0x00000006080a7899 */ /* 0x000fc4000800063f */
[----:B------:R-:W-:Y:S01]  /*4e60*/  IMAD R152, R152, UR8, RZ ;  /* 0x0000000898987c24 */ /* 0x000fe2000f8e02ff */
[----:B------:R-:W-:Y:S01]  /*4e70*/  USHF.L.U32 UR11, UR9, 0x6, URZ ;  /* 0x00000006090b7899 */ /* 0x000fe2000800063f */
[----:B------:R-:W-:Y:S02]  /*4e80*/  IMAD R154, R154, UR8, RZ ;  /* 0x000000089a9a7c24 */ /* 0x000fe4000f8e02ff */
[----:B------:R-:W-:Y:S02]  /*4e90*/  IMAD R156, R156, UR8, RZ ;  /* 0x000000089c9c7c24 */ /* 0x000fe4000f8e02ff */
[----:B------:R-:W-:Y:S02]  /*4ea0*/  IMAD R52, R52, UR8, RZ ;  /* 0x0000000834347c24 */ /* 0x000fe4000f8e02ff */
[----:B------:R-:W-:Y:S02]  /*4eb0*/  IMAD R50, R50, UR8, RZ ;  /* 0x0000000832327c24 */ /* 0x000fe4000f8e02ff */
[----:B------:R-:W-:-:S02]  /*4ec0*/  IMAD R48, R48, UR8, RZ ;  /* 0x0000000830307c24 */ /* 0x000fc4000f8e02ff */
[----:B------:R-:W-:-:S07]  /*4ed0*/  IMAD R131, R131, UR9, RZ ;  /* 0x0000000983837c24 */ /* 0x000fce000f8e02ff */
.L_x_2:
[----:B------:R-:W0:Y:S01]  /*4ee0*/  S2R R19, SR_TID.X ;  /* 0x0000000000137919 */ /* 0x000e220000002100 */
[----:B------:R-:W-:Y:S02]  /*4ef0*/  PRMT R17, RZ, 0x7610, R17 ;  /* 0x00007610ff117816 */ /* 0x000fe40000000011 */
[----:B------:R-:W-:Y:S02]  /*4f00*/  PRMT R16, RZ, 0x7610, R16 ;  /* 0x00007610ff107816 */ /* 0x000fe40000000010 */
[----:B0-----:R-:W-:Y:S02]  /*4f10*/  SHF.R.U32.HI R12, RZ, 0x4, R19 ;  /* 0x00000004ff0c7819 */ /* 0x001fe40000011613 */
[----:B------:R-:W-:Y:S02]  /*4f20*/  LEA.HI R5, R19, 0x3c, RZ, 0x1c ;  /* 0x0000003c13057811 */ /* 0x000fe400078fe0ff */
[----:B------:R-:W-:Y:S02]  /*4f30*/  SGXT.U32 R12, R12, 0x2 ;  /* 0x000000020c0c781a */ /* 0x000fe40000000000 */
[----:B------:R-:W-:-:S02]  /*4f40*/  ISETP.GE.AND P0, PT, R5, UR12, PT ;  /* 0x0000000c05007c0c */ /* 0x000fc4000bf06270 */
[C---:B------:R-:W-:Y:S02]  /*4f50*/  LOP3.LUT R2, R12.reuse, 0x4, RZ, 0xfc, !PT ;  /* 0x000000040c027812 */ /* 0x040fe400078efcff */
[----:B------:R-:W-:Y:S02]  /*4f60*/  LOP3.LUT R4, R12, 0xc, RZ, 0xfc, !PT ;  /* 0x0000000c0c047812 */ /* 0x000fe400078efcff */
[----:B------:R-:W-:Y:S02]  /*4f70*/  ISETP.GE.AND P6, PT, R2, UR12, PT ;  /* 0x0000000c02007c0c */ /* 0x000fe4000bfc6270 */
[----:B------:R-:W-:Y:S02]  /*4f80*/  LOP3.LUT R3, R12, 0x8, RZ, 0xfc, !PT ;  /* 0x000000080c037812 */ /* 0x000fe400078efcff */
[----:B------:R-:W-:Y:S02]  /*4f90*/  IADD3 R2, P1, R48, R45, RZ ;  /* 0x0000002d30027210 */ /* 0x000fe40007f3e0ff */
[----:B------:R-:W-:-:S02]  /*4fa0*/  ISETP.GE.AND P3, PT, R4, UR12, PT ;  /* 0x0000000c04007c0c */ /* 0x000fc4000bf66270 */
[----:B------:R-:W-:Y:S02]  /*4fb0*/  ISETP.GE.AND P5, PT, R3, UR12, PT ;  /* 0x0000000c03007c0c */ /* 0x000fe4000bfa6270 */
[----:B------:R-:W-:Y:S02]  /*4fc0*/  LOP3.LUT R4, R12, 0x10, RZ, 0xfc, !PT ;  /* 0x000000100c047812 */ /* 0x000fe400078efcff */
[----:B------:R-:W-:Y:S02]  /*4fd0*/  LEA.HI.X.SX32 R3, R48, R125, 0x1, P1 ;  /* 0x0000007d30037211 */ /* 0x000fe400008f0eff */
[----:B------:R-:W-:Y:S02]  /*4fe0*/  LOP3.LUT R5, R12, 0x14, RZ, 0xfc, !PT ;  /* 0x000000140c057812 */ /* 0x000fe400078efcff */
[----:B------:R-:W-:Y:S01]  /*4ff0*/  ISETP.GE.AND P4, PT, R4, UR12, PT ;  /* 0x0000000c04007c0c */ /* 0x000fe2000bf86270 */
[----:B------:R0:W2:Y:S01]  /*5000*/  @!P6 LDG.E.U8 R17, desc[UR6][R2.64] ;  /* 0x000000060211e981 */ /* 0x0000a2000c1e1100 */
[----:B------:R-:W-:-:S02]  /*5010*/  IADD3 R4, P2, R50, R45, RZ ;  /* 0x0000002d32047210 */ /* 0x000fc40007f5e0ff */
[----:B------:R-:W-:Y:S02]  /*5020*/  LOP3.LUT R7, R12, 0x18, RZ, 0xfc, !PT ;  /* 0x000000180c077812 */ /* 0x000fe400078efcff */
[----:B------:R-:W-:Y:S02]  /*5030*/  IADD3 R6, P6, R52, R45, RZ ;  /* 0x0000002d34067210 */ /* 0x000fe40007fde0ff */
[----:B------:R-:W-:Y:S02]  /*5040*/  ISETP.GE.AND P1, PT, R5, UR12, PT ;  /* 0x0000000c05007c0c */ /* 0x000fe4000bf26270 */
[-C--:B------:R-:W-:Y:S02]  /*5050*/  LEA.HI.X.SX32 R5, R50, R125.reuse, 0x1, P2 ;  /* 0x0000007d32057211 */ /* 0x080fe400010f0eff */
[----:B------:R-:W-:Y:S02]  /*5060*/  ISETP.GE.AND P2, PT, R7, UR12, PT ;  /* 0x0000000c07007c0c */ /* 0x000fe4000bf46270 */
[----:B------:R-:W-:Y:S01]  /*5070*/  PRMT R18, RZ, 0x7610, R18 ;  /* 0x00007610ff127816 */ /* 0x000fe20000000012 */
[----:B------:R1:W3:Y:S01]  /*5080*/  @!P5 LDG.E.U8 R16, desc[UR6][R4.64] ;  /* 0x000000060410d981 */ /* 0x0002e2000c1e1100 */
[----:B------:R-:W-:-:S02]  /*5090*/  LEA.HI.X.SX32 R7, R52, R125, 0x1, P6 ;  /* 0x0000007d34077211 */ /* 0x000fc400030f0eff */
[----:B------:R-:W-:Y:S02]  /*50a0*/  IADD3 R8, P6, R156, R45, RZ ;  /* 0x0000002d9c087210 */ /* 0x000fe40007fde0ff */
[C---:B0-----:R-:W-:Y:S01]  /*50b0*/  LOP3.LUT R2, R12.reuse, 0x1c, RZ, 0xfc, !PT ;  /* 0x0000001c0c027812 */ /* 0x041fe200078efcff */
[----:B------:R0:W4:Y:S01]  /*50c0*/  @!P3 LDG.E.U8 R18, desc[UR6][R6.64] ;  /* 0x000000060612b981 */ /* 0x000122000c1e1100 */
[----:B------:R-:W-:Y:S02]  /*50d0*/  ISETP.GE.AND P5, PT, R12, UR12, PT ;  /* 0x0000000c0c007c0c */ /* 0x000fe4000bfa6270 */
[----:B------:R-:W-:Y:S02]  /*50e0*/  PRMT R37, RZ, 0x7610, R37 ;  /* 0x00007610ff257816 */ /* 0x000fe40000000025 */
[----:B------:R-:W-:Y:S02]  /*50f0*/  LEA.HI.X.SX32 R9, R156, R125, 0x1, P6 ;  /* 0x0000007d9c097211 */ /* 0x000fe400030f0eff */
[----:B------:R-:W-:-:S02]  /*5100*/  ISETP.GE.AND P3, PT, R2, UR12, PT ;  /* 0x0000000c02007c0c */ /* 0x000fc4000bf66270 */
[----:B------:R-:W-:Y:S01]  /*5110*/  IADD3 R2, P6, R134, R45, RZ ;  /* 0x0000002d86027210 */ /* 0x000fe20007fde0ff */
[----:B------:R-:W5:Y:S01]  /*5120*/  @!P4 LDG.E.U8 R37, desc[UR6][R8.64] ;  /* 0x000000060825c981 */ /* 0x000f62000c1e1100 */
[----:B------:R-:W-:Y:S02]  /*5130*/  LOP3.LUT R10, R12, 0x20, RZ, 0xfc, !PT ;  /* 0x000000200c0a7812 */ /* 0x000fe400078efcff */
[----:B------:R-:W-:Y:S02]  /*5140*/  LEA.HI.X.SX32 R3, R134, R125, 0x1, P6 ;  /* 0x0000007d86037211 */ /* 0x000fe400030f0eff */
[----:B------:R-:W-:Y:S02]  /*5150*/  PRMT R15, RZ, 0x7610, R15 ;  /* 0x00007610ff0f7816 */ /* 0x000fe4000000000f */
[----:B------:R-:W-:Y:S02]  /*5160*/  ISETP.GE.AND P4, PT, R10, UR12, PT ;  /* 0x0000000c0a007c0c */ /* 0x000fe4000bf86270 */
[----:B------:R-:W-:-:S02]  /*5170*/  IADD3 R10, P6, R154, R45, RZ ;  /* 0x0000002d9a0a7210 */ /* 0x000fc40007fde0ff */
[----:B-1----:R-:W-:Y:S01]  /*5180*/  LOP3.LUT R4, R12, 0x24, RZ, 0xfc, !PT ;  /* 0x000000240c047812 */ /* 0x002fe200078efcff */
[----:B------:R1:W3:Y:S01]  /*5190*/  @!P5 LDG.E.U8 R15, desc[UR6][R2.64] ;  /* 0x00000006020fd981 */ /* 0x0002e2000c1e1100 */
[----:B------:R-:W-:Y:S02]  /*51a0*/  PRMT R39, RZ, 0x7610, R39 ;  /* 0x00007610ff277816 */ /* 0x000fe40000000027 */
[----:B------:R-:W-:Y:S02]  /*51b0*/  LEA.HI.X.SX32 R11, R154, R125, 0x1, P6 ;  /* 0x0000007d9a0b7211 */ /* 0x000fe400030f0eff */
[----:B------:R-:W-:Y:S02]  /*51c0*/  ISETP.GE.AND P5, PT, R4, UR12, PT ;  /* 0x0000000c04007c0c */ /* 0x000fe4000bfa6270 */
[----:B------:R-:W-:Y:S01]  /*51d0*/  LOP3.LUT R5, R12, 0x28, RZ, 0xfc, !PT ;  /* 0x000000280c057812 */ /* 0x000fe200078efcff */
[----:B------:R1:W4:Y:S01]  /*51e0*/  @!P1 LDG.E.U8 R39, desc[UR6][R10.64] ;  /* 0x000000060a279981 */ /* 0x000322000c1e1100 */
[----:B------:R-:W-:-:S02]  /*51f0*/  IADD3 R4, P6, R152, R45, RZ ;  /* 0x0000002d98047210 */ /* 0x000fc40007fde0ff */
[----:B------:R-:W-:Y:S02]  /*5200*/  ISETP.GE.AND P1, PT, R5, UR12, PT ;  /* 0x0000000c05007c0c */ /* 0x000fe4000bf26270 */
[----:B------:R-:W-:Y:S02]  /*5210*/  LEA.HI.X.SX32 R5, R152, R125, 0x1, P6 ;  /* 0x0000007d98057211 */ /* 0x000fe400030f0eff */
[C---:B0-----:R-:W-:Y:S02]  /*5220*/  IADD3 R6, P6, R150.reuse, R45, RZ ;  /* 0x0000002d96067210 */ /* 0x041fe40007fde0ff */
[----:B------:R-:W-:Y:S02]  /*5230*/  PRMT R38, RZ, 0x7610, R38 ;  /* 0x00007610ff267816 */ /* 0x000fe40000000026 */
[----:B------:R-:W-:Y:S02]  /*5240*/  LEA.HI.X.SX32 R7, R150, R125, 0x1, P6 ;  /* 0x0000007d96077211 */ /* 0x000fe400030f0eff */
[----:B------:R-:W-:-:S02]  /*5250*/  PRMT R36, RZ, 0x7610, R36 ;  /* 0x00007610ff247816 */ /* 0x000fc40000000024 */
[----:B-1----:R-:W-:Y:S01]  /*5260*/  LOP3.LUT R2, R12, 0x2c, RZ, 0xfc, !PT ;  /* 0x0000002c0c027812 */ /* 0x002fe200078efcff */
[----:B------:R-:W4:Y:S01]  /*5270*/  @!P3 LDG.E.U8 R38, desc[UR6][R6.64] ;  /* 0x000000060626b981 */ /* 0x000f22000c1e1100 */
[-C--:B------:R-:W-:Y:S02]  /*5280*/  IADD3 R10, P3, R146, R45.reuse, RZ ;  /* 0x0000002d920a7210 */ /* 0x080fe40007f7e0ff */
[----:B------:R-:W-:Y:S01]  /*5290*/  PRMT R133, RZ, 0x7610, R133 ;  /* 0x00007610ff857816 */ /* 0x000fe20000000085 */
[----:B------:R0:W4:Y:S01]  /*52a0*/  @!P2 LDG.E.U8 R36, desc[UR6][R4.64] ;  /* 0x000000060424a981 */ /* 0x000122000c1e1100 */
[----:B------:R-:W-:Y:S02]  /*52b0*/  ISETP.GE.AND P2, PT, R2, UR12, PT ;  /* 0x0000000c02007c0c */ /* 0x000fe4000bf46270 */
[----:B------:R-:W-:Y:S02]  /*52c0*/  IADD3 R2, P6, R148, R45, RZ ;  /* 0x0000002d94027210 */ /* 0x000fe40007fde0ff */
[----:B------:R-:W-:-:S02]  /*52d0*/  LEA.HI.X.SX32 R11, R146, R125, 0x1, P3 ;  /* 0x0000007d920b7211 */ /* 0x000fc400018f0eff */
[C---:B------:R-:W-:Y:S02]  /*52e0*/  LOP3.LUT R8, R12.reuse, 0x30, RZ, 0xfc, !PT ;  /* 0x000000300c087812 */ /* 0x040fe400078efcff */
[----:B------:R-:W-:Y:S01]  /*52f0*/  PRMT R41, RZ, 0x7610, R41 ;  /* 0x00007610ff297816 */ /* 0x000fe20000000029 */
[----:B------:R1:W4:Y:S01]  /*5300*/  @!P5 LDG.E.U8 R133, desc[UR6][R10.64] ;  /* 0x000000060a85d981 */ /* 0x000322000c1e1100 */
[----:B0-----:R-:W-:Y:S02]  /*5310*/  LOP3.LUT R5, R12, 0x34, RZ, 0xfc, !PT ;  /* 0x000000340c057812 */ /* 0x001fe400078efcff */
[----:B------:R-:W-:Y:S02]  /*5320*/  LEA.HI.X.SX32 R3, R148, R125, 0x1, P6 ;  /* 0x0000007d94037211 */ /* 0x000fe400030f0eff */
[----:B------:R-:W-:Y:S02]  /*5330*/  IADD3 R6, P6, R140, R45, RZ ;  /* 0x0000002d8c067210 */ /* 0x000fe40007fde0ff */
[----:B------:R-:W-:Y:S01]  /*5340*/  ISETP.GE.AND P3, PT, R8, UR12, PT ;  /* 0x0000000c08007c0c */ /* 0x000fe2000bf66270 */
[----:B------:R0:W4:Y:S01]  /*5350*/  @!P4 LDG.E.U8 R41, desc[UR6][R2.64] ;  /* 0x000000060229c981 */ /* 0x000122000c1e1100 */
[----:B------:R-:W-:-:S02]  /*5360*/  ISETP.GE.AND P5, PT, R5, UR12, PT ;  /* 0x0000000c05007c0c */ /* 0x000fc4000bfa6270 */
[----:B------:R-:W-:Y:S02]  /*5370*/  LEA.HI.X.SX32 R7, R140, R125, 0x1, P6 ;  /* 0x0000007d8c077211 */ /* 0x000fe400030f0eff */
[-C--:B------:R-:W-:Y:S02]  /*5380*/  IADD3 R4, P4, R144, R45.reuse, RZ ;  /* 0x0000002d90047210 */ /* 0x080fe40007f9e0ff */
[----:B------:R-:W-:Y:S02]  /*5390*/  IADD3 R8, P6, R138, R45, RZ ;  /* 0x0000002d8a087210 */ /* 0x000fe40007fde0ff */
[----:B------:R-:W-:Y:S02]  /*53a0*/  LOP3.LUT R12, R12, 0x38, RZ, 0xfc, !PT ;  /* 0x000000380c0c7812 */ /* 0x000fe400078efcff */
[----:B------:R-:W-:Y:S02]  /*53b0*/  PRMT R40, RZ, 0x7610, R40 ;  /* 0x00007610ff287816 */ /* 0x000fe40000000028 */
[----:B------:R-:W-:-:S02]  /*53c0*/  PRMT R137, RZ, 0x7610, R137 ;  /* 0x00007610ff897816 */ /* 0x000fc40000000089 */
[----:B------:R-:W-:Y:S02]  /*53d0*/  PRMT R139, RZ, 0x7610, R139 ;  /* 0x00007610ff8b7816 */ /* 0x000fe4000000008b */
[-C--:B------:R-:W-:Y:S02]  /*53e0*/  LEA.HI.X.SX32 R5, R144, R125.reuse, 0x1, P4 ;  /* 0x0000007d90057211 */ /* 0x080fe400020f0eff */
[----:B------:R-:W-:Y:S01]  /*53f0*/  LEA.HI.X.SX32 R9, R138, R125, 0x1, P6 ;  /* 0x0000007d8a097211 */ /* 0x000fe200030f0eff */
[----:B------:R-:W4:Y:S01]  /*5400*/  @!P3 LDG.E.U8 R137, desc[UR6][R6.64] ;  /* 0x000000060689b981 */ /* 0x000f22000c1e1100 */
[----:B------:R-:W-:Y:S02]  /*5410*/  ISETP.GE.AND P4, PT, R12, UR12, PT ;  /* 0x0000000c0c007c0c */ /* 0x000fe4000bf86270 */
[-C--:B-1----:R-:W-:Y:S01]  /*5420*/  IADD3 R10, P3, R136, R45.reuse, RZ ;  /* 0x0000002d880a7210 */ /* 0x082fe20007f7e0ff */
[----:B------:R-:W4:Y:S01]  /*5430*/  @!P1 LDG.E.U8 R40, desc[UR6][R4.64] ;  /* 0x0000000604289981 */ /* 0x000f22000c1e1100 */
[----:B------:R-:W-:-:S03]  /*5440*/  IADD3 R12, P1, R132, R45, RZ ;  /* 0x0000002d840c7210 */ /* 0x000fc60007f3e0ff */
[----:B------:R-:W4:Y:S01]  /*5450*/  @!P5 LDG.E.U8 R139, desc[UR6][R8.64] ;  /* 0x00000006088bd981 */ /* 0x000f22000c1e1100 */
[C---:B0-----:R-:W-:Y:S02]  /*5460*/  IADD3 R2, P5, R142.reuse, R45, RZ ;  /* 0x0000002d8e027210 */ /* 0x041fe40007fbe0ff */
[----:B------:R-:W-:Y:S02]  /*5470*/  PRMT R135, RZ, 0x7610, R135 ;  /* 0x00007610ff877816 */ /* 0x000fe40000000087 */
[----:B------:R-:W-:Y:S02]  /*5480*/  PRMT R141, RZ, 0x7610, R141 ;  /* 0x00007610ff8d7816 */ /* 0x000fe4000000008d */
[----:B------:R-:W-:Y:S02]  /*5490*/  PRMT R143, RZ, 0x7610, R143 ;  /* 0x00007610ff8f7816 */ /* 0x000fe4000000008f */
[-C--:B------:R-:W-:Y:S02]  /*54a0*/  LEA.HI.X.SX32 R3, R142, R125.reuse, 0x1, P5 ;  /* 0x0000007d8e037211 */ /* 0x080fe400028f0eff */
[----:B------:R-:W-:-:S02]  /*54b0*/  LEA.HI.X.SX32 R11, R136, R125, 0x1, P3 ;  /* 0x0000007d880b7211 */ /* 0x000fc400018f0eff */
[----:B------:R-:W-:Y:S01]  /*54c0*/  LEA.HI.X.SX32 R13, R132, R125, 0x1, P1 ;  /* 0x0000007d840d7211 */ /* 0x000fe200008f0eff */
[----:B------:R-:W4:Y:S04]  /*54d0*/  @!P2 LDG.E.U8 R135, desc[UR6][R2.64] ;  /* 0x000000060287a981 */ /* 0x000f28000c1e1100 */
[----:B------:R0:W4:Y:S04]  /*54e0*/  @!P4 LDG.E.U8 R141, desc[UR6][R10.64] ;  /* 0x000000060a8dc981 */ /* 0x000128000c1e1100 */
[----:B------:R1:W4:Y:S01]  /*54f0*/  @!P0 LDG.E.U8 R143, desc[UR6][R12.64] ;  /* 0x000000060c8f8981 */ /* 0x000322000c1e1100 */
[----:B------:R-:W1:Y:S01]  /*5500*/  S2UR UR8, SR_CgaCtaId ;  /* 0x00000000000879c3 */ /* 0x000e620000008800 */
[----:B------:R-:W-:Y:S01]  /*5510*/  UMOV UR5, 0x400 ;  /* 0x0000040000057882 */ /* 0x000fe20000000000 */
[----:B------:R-:W-:-:S04]  /*5520*/  LOP3.LUT R14, R19, 0x3f, RZ, 0xc0, !PT ;  /* 0x0000003f130e7812 */ /* 0x000fc800078ec0ff */
[C---:B0-----:R-:W-:Y:S01]  /*5530*/  LOP3.LUT R11, R14.reuse, 0x8, RZ, 0x3c, !PT ;  /* 0x000000080e0b7812 */ /* 0x041fe200078e3cff */
[----:B-1----:R-:W-:Y:S01]  /*5540*/  ULEA UR5, UR8, UR5, 0x18 ;  /* 0x0000000508057291 */ /* 0x002fe2000f8ec03f */
[----:B------:R-:W-:Y:S01]  /*5550*/  BAR.SYNC.DEFER_BLOCKING 0x0 ;  /* 0x0000000000007b1d */ /* 0x000fe20000010000 */
[----:B------:R-:W-:Y:S02]  /*5560*/  SHF.R.S32.HI R158, RZ, 0x1f, R131 ;  /* 0x0000001fff9e7819 */ /* 0x000fe40000011483 */
[C---:B------:R-:W-:Y:S02]  /*5570*/  IADD3 R2, P1, R131.reuse, R122, RZ ;  /* 0x0000007a83027210 */ /* 0x040fe40007f3e0ff */
[----:B------:R-:W-:Y:S02]  /*5580*/  ISETP.GE.AND P0, PT, R14, UR12, PT ;  /* 0x0000000c0e007c0c */ /* 0x000fe4000bf06270 */
[C---:B------:R-:W-:Y:S01]  /*5590*/  IADD3 R4, P3, R131.reuse, R120, RZ ;  /* 0x0000007883047210 */ /* 0x040fe20007f7e0ff */
[----:B------:R-:W-:Y:S01]  /*55a0*/  IMAD.X R3, R158, 0x1, R130, P1 ;  /* 0x000000019e037824 */ /* 0x000fe200008e0682 */
[----:B------:R-:W-:-:S02]  /*55b0*/  IADD3 R6, P2, R131, UR36, RZ ;  /* 0x0000002483067c10 */ /* 0x000fc4000ff5e0ff */
[C---:B------:R-:W-:Y:S01]  /*55c0*/  IADD3 R8, P1, R131.reuse, UR35, RZ ;  /* 0x0000002383087c10 */ /* 0x040fe2000ff3e0ff */
[C---:B------:R-:W-:Y:S01]  /*55d0*/  IMAD.X R5, R158.reuse, 0x1, R129, P3 ;  /* 0x000000019e057824 */ /* 0x040fe200018e0681 */
[C---:B------:R-:W-:Y:S02]  /*55e0*/  IADD3.X R7, R158.reuse, UR60, RZ, P2, !PT ;  /* 0x0000003c9e077c10 */ /* 0x040fe400097fe4ff */
[----:B------:R-:W-:Y:S02]  /*55f0*/  IADD3.X R9, R158, UR59, RZ, P1, !PT ;  /* 0x0000003b9e097c10 */ /* 0x000fe40008ffe4ff */
[C---:B------:R-:W-:Y:S02]  /*5600*/  IADD3 R10, P3, R131.reuse, UR34, RZ ;  /* 0x00000022830a7c10 */ /* 0x040fe4000ff7e0ff */
[C---:B------:R-:W-:Y:S02]  /*5610*/  IADD3 R12, P2, R131.reuse, UR33, RZ ;  /* 0x00000021830c7c10 */ /* 0x040fe4000ff5e0ff */
[----:B------:R-:W-:-:S02]  /*5620*/  IADD3 R160, P1, R131, UR32, RZ ;  /* 0x0000002083a07c10 */ /* 0x000fc4000ff3e0ff */
[C---:B------:R-:W-:Y:S02]  /*5630*/  IADD3.X R13, R158.reuse, UR57, RZ, P2, !PT ;  /* 0x000000399e0d7c10 */ /* 0x040fe400097fe4ff */
[----:B------:R-:W-:Y:S02]  /*5640*/  IADD3.X R161, R158, UR56, RZ, P1, !PT ;  /* 0x000000389ea17c10 */ /* 0x000fe40008ffe4ff */
[----:B------:R-:W-:Y:S02]  /*5650*/  PRMT R149, RZ, 0x7610, R149 ;  /* 0x00007610ff957816 */ /* 0x000fe40000000095 */
[----:B------:R-:W-:Y:S02]  /*5660*/  PRMT R145, RZ, 0x7610, R145 ;  /* 0x00007610ff917816 */ /* 0x000fe40000000091 */
[----:B------:R-:W-:Y:S02]  /*5670*/  PRMT R147, RZ, 0x7610, R147 ;  /* 0x00007610ff937816 */ /* 0x000fe40000000093 */
[----:B------:R-:W-:-:S02]  /*5680*/  PRMT R163, RZ, 0x7610, R163 ;  /* 0x00007610ffa37816 */ /* 0x000fc400000000a3 */
[----:B------:R-:W-:Y:S02]  /*5690*/  PRMT R159, RZ, 0x7610, R159 ;  /* 0x00007610ff9f7816 */ /* 0x000fe4000000009f */
[----:B------:R-:W-:Y:S02]  /*56a0*/  PRMT R167, RZ, 0x7610, R167 ;  /* 0x00007610ffa77816 */ /* 0x000fe400000000a7 */
        /* <DEDUP_REMOVED lines=9> */
[----:B------:R-:W-:Y:S01]  /*5740*/  PRMT R175, RZ, 0x7610, R175 ;  /* 0x00007610ffaf7816 */ /* 0x000fe200000000af */
[----:B--2---:R-:W-:Y:S04]  /*5750*/  STS.U8 [R14+UR5+0x40], R17 ;  /* 0x000040110e007988 */ /* 0x004fe80008000005 */
[----:B-----5:R0:W-:Y:S04]  /*5760*/  STS.U8 [R14+UR5+0x100], R37 ;  /* 0x000100250e007988 */ /* 0x0201e80008000005 */
[----:B---3--:R1:W-:Y:S04]  /*5770*/  STS.U8 [R14+UR5], R15 ;  /* 0x0000000f0e007988 */ /* 0x0083e80008000005 */
[----:B----4-:R-:W-:Y:S01]  /*5780*/  STS.U8 [R14+UR5+0x140], R39 ;  /* 0x000140270e007988 */ /* 0x010fe20008000005 */
[----:B0-----:R-:W-:-:S02]  /*5790*/  PRMT R37, RZ, 0x7610, R37 ;  /* 0x00007610ff257816 */ /* 0x001fc40000000025 */
[----:B-1----:R-:W-:Y:S01]  /*57a0*/  PRMT R15, RZ, 0x7610, R15 ;  /* 0x00007610ff0f7816 */ /* 0x002fe2000000000f */
[----:B------:R-:W-:Y:S04]  /*57b0*/  STS.U8 [R14+UR5+0x240], R133 ;  /* 0x000240850e007988 */ /* 0x000fe80008000005 */
[----:B------:R-:W-:Y:S04]  /*57c0*/  STS.U8 [R14+UR5+0x200], R41 ;  /* 0x000200290e007988 */ /* 0x000fe80008000005 */
[----:B------:R-:W-:Y:S04]  /*57d0*/  STS.U8 [R14+UR5+0x300], R137 ;  /* 0x000300890e007988 */ /* 0x000fe80008000005 */
[----:B------:R-:W-:Y:S04]  /*57e0*/  STS.U8 [R14+UR5+0x340], R139 ;  /* 0x0003408b0e007988 */ /* 0x000fe80008000005 */
[----:B------:R-:W-:Y:S04]  /*57f0*/  STS.U8 [R11+UR5+0x80], R16 ;  /* 0x000080100b007988 */ /* 0x000fe80008000005 */
[----:B------:R-:W-:Y:S04]  /*5800*/  STS.U8 [R11+UR5+0xc0], R18 ;  /* 0x0000c0120b007988 */ /* 0x000fe80008000005 */
[----:B------:R0:W-:Y:S04]  /*5810*/  STS.U8 [R11+UR5+0x180], R36 ;  /* 0x000180240b007988 */ /* 0x0001e80008000005 */
[----:B------:R-:W-:Y:S04]  /*5820*/  STS.U8 [R11+UR5+0x1c0], R38 ;  /* 0x0001c0260b007988 */ /* 0x000fe80008000005 */
[----:B------:R1:W-:Y:S04]  /*5830*/  STS.U8 [R11+UR5+0x280], R40 ;  /* 0x000280280b007988 */ /* 0x0003e80008000005 */
[----:B------:R-:W-:Y:S04]  /*5840*/  STS.U8 [R11+UR5+0x2c0], R135 ;  /* 0x0002c0870b007988 */ /* 0x000fe80008000005 */
[----:B------:R-:W-:Y:S04]  /*5850*/  STS.U8 [R11+UR5+0x380], R141 ;  /* 0x0003808d0b007988 */ /* 0x000fe80008000005 */
[----:B------:R2:W-:Y:S01]  /*5860*/  STS.U8 [R11+UR5+0x3c0], R143 ;  /* 0x0003c08f0b007988 */ /* 0x0005e20008000005 */
[----:B------:R-:W-:Y:S01]  /*5870*/  BAR.SYNC.DEFER_BLOCKING 0x0 ;  /* 0x0000000000007b1d */ /* 0x000fe20000010000 */
[----:B0-----:R-:W-:-:S02]  /*5880*/  PRMT R36, RZ, 0x7610, R36 ;  /* 0x00007610ff247816 */ /* 0x001fc40000000024 */
[----:B------:R-:W-:Y:S02]  /*5890*/  PRMT R18, RZ, 0x7610, R18 ;  /* 0x00007610ff127816 */ /* 0x000fe40000000012 */
[----:B------:R-:W-:Y:S02]  /*58a0*/  PRMT R41, RZ, 0x7610, R41 ;  /* 0x00007610ff297816 */ /* 0x000fe40000000029 */
[----:B-1----:R-:W-:Y:S02]  /*58b0*/  PRMT R40, RZ, 0x7610, R40 ;  /* 0x00007610ff287816 */ /* 0x002fe40000000028 */
[----:B--2---:R-:W-:Y:S02]  /*58c0*/  IADD3.X R11, R158, UR58, RZ, P3, !PT ;  /* 0x0000003a9e0b7c10 */ /* 0x004fe40009ffe4ff */
[----:B------:R-:W-:Y:S02]  /*58d0*/  PRMT R39, RZ, 0x7610, R39 ;  /* 0x00007610ff277816 */ /* 0x000fe40000000027 */
[----:B------:R-:W-:-:S02]  /*58e0*/  PRMT R17, RZ, 0x7610, R17 ;  /* 0x00007610ff117816 */ /* 0x000fc40000000011 */
[----:B------:R-:W-:Y:S01]  /*58f0*/  PRMT R38, RZ, 0x7610, R38 ;  /* 0x00007610ff267816 */ /* 0x000fe20000000026 */
[----:B------:R0:W2:Y:S04]  /*5900*/  @!P0 LDG.E.U8 R37, desc[UR6][R4.64] ;  /* 0x0000000604258981 */ /* 0x0000a8000c1e1100 */
[----:B------:R1:W3:Y:S04]  /*5910*/  @!P0 LDG.E.U8 R36, desc[UR6][R6.64] ;  /* 0x0000000606248981 */ /* 0x0002e8000c1e1100 */
[----:B------:R4:W5:Y:S01]  /*5920*/  @!P0 LDG.E.U8 R15, desc[UR6][R2.64] ;  /* 0x00000006020f8981 */ /* 0x000962000c1e1100 */
[----:B0-----:R-:W-:-:S03]  /*5930*/  IADD3 R4, P2, R131, UR30, RZ ;  /* 0x0000001e83047c10 */ /* 0x001fc6000ff5e0ff */
[----:B------:R0:W3:Y:S01]  /*5940*/  @!P0 LDG.E.U8 R18, desc[UR6][R10.64] ;  /* 0x000000060a128981 */ /* 0x0000e2000c1e1100 */
[----:B-1----:R-:W-:-:S03]  /*5950*/  IADD3 R6, P1, R131, UR29, RZ ;  /* 0x0000001d83067c10 */ /* 0x002fc6000ff3e0ff */
[----:B------:R1:W3:Y:S01]  /*5960*/  @!P0 LDG.E.U8 R41, desc[UR6][R12.64] ;  /* 0x000000060c298981 */ /* 0x0002e2000c1e1100 */
[C---:B----4-:R-:W-:Y:S02]  /*5970*/  IADD3 R2, P3, R131.reuse, UR31, RZ ;  /* 0x0000001f83027c10 */ /* 0x050fe4000ff7e0ff */
[C---:B------:R-:W-:Y:S01]  /*5980*/  IADD3.X R5, R158.reuse, UR54, RZ, P2, !PT ;  /* 0x000000369e057c10 */ /* 0x040fe200097fe4ff */
[----:B------:R4:W3:Y:S01]  /*5990*/  @!P0 LDG.E.U8 R40, desc[UR6][R8.64] ;  /* 0x0000000608288981 */ /* 0x0008e2000c1e1100 */
[C---:B------:R-:W-:Y:S02]  /*59a0*/  IADD3.X R7, R158.reuse, UR53, RZ, P1, !PT ;  /* 0x000000359e077c10 */ /* 0x040fe40008ffe4ff */
[----:B------:R-:W-:Y:S01]  /*59b0*/  IADD3.X R3, R158, UR55, RZ, P3, !PT ;  /* 0x000000379e037c10 */ /* 0x000fe20009ffe4ff */
[----:B------:R4:W3:Y:S01]  /*59c0*/  @!P0 LDG.E.U8 R39, desc[UR6][R4.64] ;  /* 0x0000000604278981 */ /* 0x0008e2000c1e1100 */
[C---:B0-----:R-:W-:Y:S02]  /*59d0*/  IADD3 R10, P2, R131.reuse, UR27, RZ ;  /* 0x0000001b830a7c10 */ /* 0x041fe4000ff5e0ff */
[C---:B-1----:R-:W-:Y:S01]  /*59e0*/  IADD3 R12, P1, R131.reuse, UR26, RZ ;  /* 0x0000001a830c7c10 */ /* 0x042fe2000ff3e0ff */
[----:B------:R0:W3:Y:S01]  /*59f0*/  @!P0 LDG.E.U8 R17, desc[UR6][R6.64] ;  /* 0x0000000606118981 */ /* 0x0000e2000c1e1100 */
[----:B----4-:R-:W-:-:S02]  /*5a00*/  IADD3 R8, P3, R131, UR28, RZ ;  /* 0x0000001c83087c10 */ /* 0x010fc4000ff7e0ff */
[----:B------:R-:W-:Y:S01]  /*5a10*/  PRMT R135, RZ, 0x7610, R135 ;  /* 0x00007610ff877816 */ /* 0x000fe20000000087 */
[----:B------:R1:W4:Y:S01]  /*5a20*/  @!P0 LDG.E.U8 R38, desc[UR6][R2.64] ;  /* 0x0000000602268981 */ /* 0x000322000c1e1100 */
[----:B------:R-:W-:Y:S02]  /*5a30*/  PRMT R133, RZ, 0x7610, R133 ;  /* 0x00007610ff857816 */ /* 0x000fe40000000085 */
[----:B------:R-:W-:Y:S02]  /*5a40*/  PRMT R137, RZ, 0x7610, R137 ;  /* 0x00007610ff897816 */ /* 0x000fe40000000089 */
[C---:B------:R-:W-:Y:S02]  /*5a50*/  IADD3.X R11, R158.reuse, UR51, RZ, P2, !PT ;  /* 0x000000339e0b7c10 */ /* 0x040fe400097fe4ff */
[C---:B------:R-:W-:Y:S02]  /*5a60*/  IADD3.X R13, R158.reuse, UR50, RZ, P1, !PT ;  /* 0x000000329e0d7c10 */ /* 0x040fe40008ffe4ff */
[----:B------:R-:W-:Y:S01]  /*5a70*/  IADD3.X R9, R158, UR52, RZ, P3, !PT ;  /* 0x000000349e097c10 */ /* 0x000fe20009ffe4ff */
[----:B------:R1:W4:Y:S01]  /*5a80*/  @!P0 LDG.E.U8 R135, desc[UR6][R10.64] ;  /* 0x000000060a878981 */ /* 0x000322000c1e1100 */
[----:B------:R-:W-:-:S02]  /*5a90*/  IADD3 R4, P2, R131, UR24, RZ ;  /* 0x0000001883047c10 */ /* 0x000fc4000ff5e0ff */
[C---:B0-----:R-:W-:Y:S01]  /*5aa0*/  IADD3 R6, P1, R131.reuse, UR23, RZ ;  /* 0x0000001783067c10 */ /* 0x041fe2000ff3e0ff */
[----:B------:R0:W4:Y:S01]  /*5ab0*/  @!P0 LDG.E.U8 R133, desc[UR6][R12.64] ;  /* 0x000000060c858981 */ /* 0x000122000c1e1100 */
[----:B-1----:R-:W-:Y:S02]  /*5ac0*/  IADD3 R2, P3, R131, UR25, RZ ;  /* 0x0000001983027c10 */ /* 0x002fe4000ff7e0ff */
[----:B------:R-:W-:Y:S01]  /*5ad0*/  PRMT R139, RZ, 0x7610, R139 ;  /* 0x00007610ff8b7816 */ /* 0x000fe2000000008b */
[----:B------:R1:W4:Y:S01]  /*5ae0*/  @!P0 LDG.E.U8 R137, desc[UR6][R8.64] ;  /* 0x0000000608898981 */ /* 0x000322000c1e1100 */
[----:B------:R-:W-:Y:S02]  /*5af0*/  PRMT R141, RZ, 0x7610, R141 ;  /* 0x00007610ff8d7816 */ /* 0x000fe4000000008d */
[----:B------:R-:W-:Y:S02]  /*5b00*/  PRMT R143, RZ, 0x7610, R143 ;  /* 0x00007610ff8f7816 */ /* 0x000fe4000000008f */
[----:B------:R-:W-:-:S02]  /*5b10*/  IADD3.X R5, R158, UR48, RZ, P2, !PT ;  /* 0x000000309e057c10 */ /* 0x000fc400097fe4ff */
[C---:B------:R-:W-:Y:S02]  /*5b20*/  IADD3.X R7, R158.reuse, UR47, RZ, P1, !PT ;  /* 0x0000002f9e077c10 */ /* 0x040fe40008ffe4ff */
[C---:B------:R-:W-:Y:S01]  /*5b30*/  IADD3.X R3, R158.reuse, UR49, RZ, P3, !PT ;  /* 0x000000319e037c10 */ /* 0x040fe20009ffe4ff */
[----:B------:R1:W4:Y:S01]  /*5b40*/  @!P0 LDG.E.U8 R139, desc[UR6][R4.64] ;  /* 0x00000006048b8981 */ /* 0x000322000c1e1100 */
[C---:B------:R-:W-:Y:S02]  /*5b50*/  IADD3 R10, P2, R131.reuse, UR21, RZ ;  /* 0x00000015830a7c10 */ /* 0x040fe4000ff5e0ff */
[C---:B0-----:R-:W-:Y:S01]  /*5b60*/  IADD3 R12, P1, R131.reuse, UR20, RZ ;  /* 0x00000014830c7c10 */ /* 0x041fe2000ff3e0ff */
[----:B------:R0:W4:Y:S01]  /*5b70*/  @!P0 LDG.E.U8 R141, desc[UR6][R6.64] ;  /* 0x00000006068d8981 */ /* 0x000122000c1e1100 */
[----:B------:R-:W-:Y:S02]  /*5b80*/  PRMT R16, RZ, 0x7610, R16 ;  /* 0x00007610ff107816 */ /* 0x000fe40000000010 */
[----:B-1----:R-:W-:Y:S01]  /*5b90*/  IADD3 R8, P3, R131, UR22, RZ ;  /* 0x0000001683087c10 */ /* 0x002fe2000ff7e0ff */
[----:B------:R1:W4:Y:S01]  /*5ba0*/  @!P0 LDG.E.U8 R143, desc[UR6][R2.64] ;  /* 0x00000006028f8981 */ /* 0x000322000c1e1100 */
[----:B------:R-:W-:-:S02]  /*5bb0*/  IADD3.X R11, R158, UR45, RZ, P2, !PT ;  /* 0x0000002d9e0b7c10 */ /* 0x000fc400097fe4ff */
[C---:B------:R-:W-:Y:S01]  /*5bc0*/  IADD3.X R13, R158.reuse, UR44, RZ, P1, !PT ;  /* 0x0000002c9e0d7c10 */ /* 0x040fe20008ffe4ff */
[----:B------:R1:W4:Y:S01]  /*5bd0*/  @!P0 LDG.E.U8 R16, desc[UR6][R160.64] ;  /* 0x00000006a0108981 */ /* 0x000322000c1e1100 */
[C---:B------:R-:W-:Y:S02]  /*5be0*/  IADD3.X R9, R158.reuse, UR46, RZ, P3, !PT ;  /* 0x0000002e9e097c10 */ /* 0x040fe40009ffe4ff */
[C---:B------:R-:W-:Y:S01]  /*5bf0*/  IADD3 R4, P2, R131.reuse, UR18, RZ ;  /* 0x0000001283047c10 */ /* 0x040fe2000ff5e0ff */
[----:B------:R1:W4:Y:S01]  /*5c00*/  @!P0 LDG.E.U8 R149, desc[UR6][R10.64] ;  /* 0x000000060a958981 */ /* 0x000322000c1e1100 */
[C---:B0-----:R-:W-:Y:S02]  /*5c10*/  IADD3 R6, P1, R131.reuse, UR17, RZ ;  /* 0x0000001183067c10 */ /* 0x041fe4000ff3e0ff */
[----:B-1----:R-:W-:Y:S01]  /*5c20*/  IADD3 R2, P3, R131, UR19, RZ ;  /* 0x0000001383027c10 */ /* 0x002fe2000ff7e0ff */
[----:B------:R0:W4:Y:S01]  /*5c30*/  @!P0 LDG.E.U8 R145, desc[UR6][R12.64] ;  /* 0x000000060c918981 */ /* 0x000122000c1e1100 */
[----:B------:R-:W-:-:S02]  /*5c40*/  IADD3.X R5, R158, UR42, RZ, P2, !PT ;  /* 0x0000002a9e057c10 */ /* 0x000fc400097fe4ff */
[----:B------:R-:W-:Y:S01]  /*5c50*/  PRMT R161, RZ, 0x7610, R161 ;  /* 0x00007610ffa17816 */ /* 0x000fe200000000a1 */
[----:B------:R1:W4:Y:S01]  /*5c60*/  @!P0 LDG.E.U8 R147, desc[UR6][R8.64] ;  /* 0x0000000608938981 */ /* 0x000322000c1e1100 */
[C---:B------:R-:W-:Y:S02]  /*5c70*/  IADD3.X R7, R158.reuse, UR41, RZ, P1, !PT ;  /* 0x000000299e077c10 */ /* 0x040fe40008ffe4ff */
[----:B------:R-:W-:Y:S01]  /*5c80*/  IADD3.X R3, R158, UR43, RZ, P3, !PT ;  /* 0x0000002b9e037c10 */ /* 0x000fe20009ffe4ff */
[----:B------:R1:W4:Y:S01]  /*5c90*/  @!P0 LDG.E.U8 R163, desc[UR6][R4.64] ;  /* 0x0000000604a38981 */ /* 0x000322000c1e1100 */
[C---:B------:R-:W-:Y:S02]  /*5ca0*/  IADD3 R10, P2, R131.reuse, UR15, RZ ;  /* 0x0000000f830a7c10 */ /* 0x040fe4000ff5e0ff */
[C---:B0-----:R-:W-:Y:S01]  /*5cb0*/  IADD3 R12, P1, R131.reuse, UR14, RZ ;  /* 0x0000000e830c7c10 */ /* 0x041fe2000ff3e0ff */
[----:B------:R0:W4:Y:S01]  /*5cc0*/  @!P0 LDG.E.U8 R161, desc[UR6][R6.64] ;  /* 0x0000000606a18981 */ /* 0x000122000c1e1100 */
[----:B-1----:R-:W-:-:S02]  /*5cd0*/  IADD3 R8, P3, R131, UR16, RZ ;  /* 0x0000001083087c10 */ /* 0x002fc4000ff7e0ff */
[C---:B------:R-:W-:Y:S01]  /*5ce0*/  IADD3.X R11, R158.reuse, UR39, RZ, P2, !PT ;  /* 0x000000279e0b7c10 */ /* 0x040fe200097fe4ff */
[----:B------:R1:W4:Y:S01]  /*5cf0*/  @!P0 LDG.E.U8 R159, desc[UR6][R2.64] ;  /* 0x00000006029f8981 */ /* 0x000322000c1e1100 */
[C---:B------:R-:W-:Y:S02]  /*5d00*/  IADD3.X R13, R158.reuse, UR38, RZ, P1, !PT ;  /* 0x000000269e0d7c10 */ /* 0x040fe40008ffe4ff */
[C---:B------:R-:W-:Y:S01]  /*5d10*/  IADD3.X R9, R158.reuse, UR40, RZ, P3, !PT ;  /* 0x000000289e097c10 */ /* 0x040fe20009ffe4ff */
[----:B------:R1:W4:Y:S01]  /*5d20*/  @!P0 LDG.E.U8 R166, desc[UR6][R10.64] ;  /* 0x000000060aa68981 */ /* 0x000322000c1e1100 */
[C---:B------:R-:W-:Y:S02]  /*5d30*/  IADD3 R4, P2, R131.reuse, R118, RZ ;  /* 0x0000007683047210 */ /* 0x040fe40007f5e0ff */
[C---:B0-----:R-:W-:Y:S01]  /*5d40*/  IADD3 R6, P1, R131.reuse, R116, RZ ;  /* 0x0000007483067210 */ /* 0x041fe20007f3e0ff */
[----:B------:R0:W4:Y:S01]  /*5d50*/  @!P0 LDG.E.U8 R167, desc[UR6][R8.64] ;  /* 0x0000000608a78981 */ /* 0x000122000c1e1100 */
[----:B-1----:R-:W-:Y:S01]  /*5d60*/  IADD3 R2, P3, R131, UR13, RZ ;  /* 0x0000000d83027c10 */ /* 0x002fe2000ff7e0ff */
[----:B------:R-:W-:-:S02]  /*5d70*/  IMAD.X R5, R158, 0x1, R128, P2 ;  /* 0x000000019e057824 */ /* 0x000fc400010e0680 */
[----:B------:R1:W4:Y:S01]  /*5d80*/  @!P0 LDG.E.U8 R165, desc[UR6][R12.64] ;  /* 0x000000060ca58981 */ /* 0x000322000c1e1100 */
[C---:B------:R-:W-:Y:S01]  /*5d90*/  IMAD.X R7, R158.reuse, 0x1, R127, P1 ;  /* 0x000000019e077824 */ /* 0x040fe200008e067f */
[----:B------:R-:W-:Y:S02]  /*5da0*/  IADD3.X R3, R158, UR37, RZ, P3, !PT ;  /* 0x000000259e037c10 */ /* 0x000fe40009ffe4ff */
[C---:B------:R-:W-:Y:S01]  /*5db0*/  IADD3 R10, P2, R131.reuse, R112, RZ ;  /* 0x00000070830a7210 */ /* 0x040fe20007f5e0ff */
[----:B------:R1:W4:Y:S01]  /*5dc0*/  @!P0 LDG.E.U8 R168, desc[UR6][R4.64] ;  /* 0x0000000604a88981 */ /* 0x000322000c1e1100 */
[C---:B0-----:R-:W-:Y:S02]  /*5dd0*/  IADD3 R8, P3, R131.reuse, R114, RZ ;  /* 0x0000007283087210 */ /* 0x041fe40007f7e0ff */
[----:B-1----:R-:W-:-:S03]  /*5de0*/  IADD3 R12, P1, R131, R110, RZ ;  /* 0x0000006e830c7210 */ /* 0x002fc60007f3e0ff */
[C---:B------:R-:W-:Y:S01]  /*5df0*/  IMAD.X R9, R158.reuse, 0x1, R126, P3 ;  /* 0x000000019e097824 */ /* 0x040fe200018e067e */
[C---:B------:R-:W-:Y:S01]  /*5e00*/  IADD3 RZ, P3, R131.reuse, R108, RZ ;  /* 0x0000006c83ff7210 */ /* 0x040fe20007f7e0ff */
[C---:B------:R-:W-:Y:S01]  /*5e10*/  IMAD.X R11, R158.reuse, 0x1, R124, P2 ;  /* 0x000000019e0b7824 */ /* 0x040fe200010e067c */
[C---:B------:R-:W-:Y:S01]  /*5e20*/  IADD3 RZ, P2, R131.reuse, R106, RZ ;  /* 0x0000006a83ff7210 */ /* 0x040fe20007f5e0ff */
[C---:B------:R-:W-:Y:S01]  /*5e30*/  IMAD.X R13, R158.reuse, 0x1, R123, P1 ;  /* 0x000000019e0d7824 */ /* 0x040fe200008e067b */
[C---:B------:R-:W-:Y:S01]  /*5e40*/  IADD3 RZ, P1, R131.reuse, R104, RZ ;  /* 0x0000006883ff7210 */ /* 0x040fe20007f3e0ff */
[----:B------:R0:W4:Y:S02]  /*5e50*/  @!P0 LDG.E.U8 R169, desc[UR6][R2.64] ;  /* 0x0000000602a98981 */ /* 0x000124000c1e1100 */
[----:B------:R-:W-:Y:S02]  /*5e60*/  IMAD.X R5, R158, 0x1, R119, P2 ;  /* 0x000000019e057824 */ /* 0x000fe400010e0677 */
[----:B------:R1:W4:Y:S01]  /*5e70*/  @!P0 LDG.E.U8 R170, desc[UR6][R6.64] ;  /* 0x0000000606aa8981 */ /* 0x000322000c1e1100 */
[C---:B------:R-:W-:Y:S01]  /*5e80*/  IADD3 RZ, P2, R131.reuse, R100, RZ ;  /* 0x0000006483ff7210 */ /* 0x040fe20007f5e0ff */
[C---:B------:R-:W-:Y:S01]  /*5e90*/  IMAD.IADD R4, R131.reuse, 0x1, R106 ;  /* 0x0000000183047824 */ /* 0x040fe200078e026a */
[----:B------:R-:W-:Y:S01]  /*5ea0*/  PRMT R185, RZ, 0x7610, R185 ;  /* 0x00007610ffb97816 */ /* 0x000fe200000000b9 */
[----:B------:R1:W4:Y:S01]  /*5eb0*/  @!P0 LDG.E.U8 R173, desc[UR6][R12.64] ;  /* 0x000000060cad8981 */ /* 0x000322000c1e1100 */
[----:B0-----:R-:W-:-:S02]  /*5ec0*/  IMAD.IADD R2, R131, 0x1, R108 ;  /* 0x0000000183027824 */ /* 0x001fc400078e026c */
[C---:B------:R-:W-:Y:S01]  /*5ed0*/  IMAD.X R3, R158.reuse, 0x1, R121, P3 ;  /* 0x000000019e037824 */ /* 0x040fe200018e0679 */
[C---:B------:R-:W-:Y:S01]  /*5ee0*/  IADD3 RZ, P3, R131.reuse, R102, RZ ;  /* 0x0000006683ff7210 */ /* 0x040fe20007f7e0ff */
[----:B-1----:R-:W-:Y:S01]  /*5ef0*/  IMAD.X R7, R158, 0x1, R117, P1 ;  /* 0x000000019e077824 */ /* 0x002fe200008e0675 */
[C---:B------:R-:W-:Y:S01]  /*5f00*/  IADD3 RZ, P1, R131.reuse, R98, RZ ;  /* 0x0000006283ff7210 */ /* 0x040fe20007f3e0ff */
[----:B------:R0:W4:Y:S01]  /*5f10*/  @!P0 LDG.E.U8 R171, desc[UR6][R8.64] ;  /* 0x0000000608ab8981 */ /* 0x000122000c1e1100 */
[C---:B------:R-:W-:Y:S01]  /*5f20*/  IMAD.IADD R6, R131.reuse, 0x1, R104 ;  /* 0x0000000183067824 */ /* 0x040fe200078e0268 */
[----:B------:R-:W-:Y:S02]  /*5f30*/  PRMT R13, RZ, 0x7610, R13 ;  /* 0x00007610ff0d7816 */ /* 0x000fe4000000000d */
[----:B------:R1:W4:Y:S04]  /*5f40*/  @!P0 LDG.E.U8 R172, desc[UR6][R10.64] ;  /* 0x000000060aac8981 */ /* 0x000328000c1e1100 */
[----:B------:R1:W4:Y:S01]  /*5f50*/  @!P0 LDG.E.U8 R174, desc[UR6][R2.64] ;  /* 0x0000000602ae8981 */ /* 0x000322000c1e1100 */
[----:B0-----:R-:W-:-:S02]  /*5f60*/  IMAD.IADD R8, R131, 0x1, R102 ;  /* 0x0000000183087824 */ /* 0x001fc400078e0266 */
[C---:B------:R-:W-:Y:S01]  /*5f70*/  IMAD.X R9, R158.reuse, 0x1, R115, P3 ;  /* 0x000000019e097824 */ /* 0x040fe200018e0673 */
[C---:B------:R-:W-:Y:S01]  /*5f80*/  IADD3 RZ, P3, R131.reuse, R96, RZ ;  /* 0x0000006083ff7210 */ /* 0x040fe20007f7e0ff */
[C---:B-1----:R-:W-:Y:S01]  /*5f90*/  IMAD.X R11, R158.reuse, 0x1, R113, P2 ;  /* 0x000000019e0b7824 */ /* 0x042fe200010e0671 */
[C---:B------:R-:W-:Y:S01]  /*5fa0*/  IADD3 RZ, P2, R131.reuse, R94, RZ ;  /* 0x0000005e83ff7210 */ /* 0x040fe20007f5e0ff */
[----:B------:R0:W4:Y:S01]  /*5fb0*/  @!P0 LDG.E.U8 R175, desc[UR6][R4.64] ;  /* 0x0000000604af8981 */ /* 0x000122000c1e1100 */
[----:B------:R-:W-:Y:S01]  /*5fc0*/  IMAD.X R3, R158, 0x1, R111, P1 ;  /* 0x000000019e037824 */ /* 0x000fe200008e066f */
[C---:B------:R-:W-:Y:S02]  /*5fd0*/  IADD3 RZ, P1, R131.reuse, R92, RZ ;  /* 0x0000005c83ff7210 */ /* 0x040fe40007f3e0ff */
[----:B------:R1:W4:Y:S01]  /*5fe0*/  @!P0 LDG.E.U8 R13, desc[UR6][R6.64] ;  /* 0x00000006060d8981 */ /* 0x000322000c1e1100 */
[----:B------:R-:W-:Y:S01]  /*5ff0*/  PRMT R12, RZ, 0x7610, R12 ;  /* 0x00007610ff0c7816 */ /* 0x000fe2000000000c */
[C---:B------:R-:W-:Y:S01]  /*6000*/  IMAD.IADD R10, R131.reuse, 0x1, R100 ;  /* 0x00000001830a7824 */ /* 0x040fe200078e0264 */
[----:B------:R-:W-:Y:S01]  /*6010*/  PRMT R184, RZ, 0x7610, R184 ;  /* 0x00007610ffb87816 */ /* 0x000fe200000000b8 */
[----:B------:R1:W4:Y:S01]  /*6020*/  @!P0 LDG.E.U8 R185, desc[UR6][R8.64] ;  /* 0x0000000608b98981 */ /* 0x000322000c1e1100 */
[----:B------:R-:W-:Y:S01]  /*6030*/  PRMT R186, RZ, 0x7610, R186 ;  /* 0x00007610ffba7816 */ /* 0x000fe200000000ba */
[----:B------:R-:W-:-:S02]  /*6040*/  IMAD.IADD R2, R131, 0x1, R98 ;  /* 0x0000000183027824 */ /* 0x000fc400078e0262 */
[C---:B0-----:R-:W-:Y:S01]  /*6050*/  IMAD.IADD R4, R131.reuse, 0x1, R96 ;  /* 0x0000000183047824 */ /* 0x041fe200078e0260 */
[----:B------:R0:W4:Y:S01]  /*6060*/  @!P0 LDG.E.U8 R12, desc[UR6][R10.64] ;  /* 0x000000060a0c8981 */ /* 0x000122000c1e1100 */
[C---:B------:R-:W-:Y:S01]  /*6070*/  IMAD.X R5, R158.reuse, 0x1, R109, P3 ;  /* 0x000000019e057824 */ /* 0x040fe200018e066d */
[C---:B------:R-:W-:Y:S01]  /*6080*/  IADD3 RZ, P3, R131.reuse, R90, RZ ;  /* 0x0000005a83ff7210 */ /* 0x040fe20007f7e0ff */
[C---:B-1----:R-:W-:Y:S01]  /*6090*/  IMAD.X R7, R158.reuse, 0x1, R107, P2 ;  /* 0x000000019e077824 */ /* 0x042fe200010e066b */
[C---:B------:R-:W-:Y:S01]  /*60a0*/  IADD3 RZ, P2, R131.reuse, R88, RZ ;  /* 0x0000005883ff7210 */ /* 0x040fe20007f5e0ff */
[----:B------:R-:W-:Y:S01]  /*60b0*/  IMAD.X R9, R158, 0x1, R105, P1 ;  /* 0x000000019e097824 */ /* 0x000fe200008e0669 */
[C---:B------:R-:W-:Y:S01]  /*60c0*/  IADD3 RZ, P1, R131.reuse, R86, RZ ;  /* 0x0000005683ff7210 */ /* 0x040fe20007f3e0ff */
[----:B------:R1:W4:Y:S01]  /*60d0*/  @!P0 LDG.E.U8 R184, desc[UR6][R2.64] ;  /* 0x0000000602b88981 */ /* 0x000322000c1e1100 */
[----:B------:R-:W-:Y:S01]  /*60e0*/  PRMT R188, RZ, 0x7610, R188 ;  /* 0x00007610ffbc7816 */ /* 0x000fe200000000bc */
[C---:B------:R-:W-:Y:S01]  /*60f0*/  IMAD.IADD R6, R131.reuse, 0x1, R94 ;  /* 0x0000000183067824 */ /* 0x040fe200078e025e */
[----:B------:R-:W-:Y:S01]  /*6100*/  PRMT R187, RZ, 0x7610, R187 ;  /* 0x00007610ffbb7816 */ /* 0x000fe200000000bb */
[----:B------:R1:W4:Y:S01]  /*6110*/  @!P0 LDG.E.U8 R186, desc[UR6][R4.64] ;  /* 0x0000000604ba8981 */ /* 0x000322000c1e1100 */
[----:B------:R-:W-:Y:S01]  /*6120*/  PRMT R189, RZ, 0x7610, R189 ;  /* 0x00007610ffbd7816 */ /* 0x000fe200000000bd */
[----:B------:R-:W-:-:S02]  /*6130*/  IMAD.IADD R8, R131, 0x1, R92 ;  /* 0x0000000183087824 */ /* 0x000fc400078e025c */
[C---:B0-----:R-:W-:Y:S01]  /*6140*/  IMAD.X R11, R158.reuse, 0x1, R101, P2 ;  /* 0x000000019e0b7824 */ /* 0x041fe200010e0665 */
[C---:B------:R-:W-:Y:S01]  /*6150*/  IADD3 RZ, P2, R131.reuse, R82, RZ ;  /* 0x0000005283ff7210 */ /* 0x040fe20007f5e0ff */
[C---:B-1----:R-:W-:Y:S01]  /*6160*/  IMAD.IADD R2, R131.reuse, 0x1, R90 ;  /* 0x0000000183027824 */ /* 0x042fe200078e025a */
[----:B------:R0:W4:Y:S01]  /*6170*/  @!P0 LDG.E.U8 R188, desc[UR6][R6.64] ;  /* 0x0000000606bc8981 */ /* 0x000122000c1e1100 */
[C---:B------:R-:W-:Y:S01]  /*6180*/  IMAD.X R3, R158.reuse, 0x1, R103, P3 ;  /* 0x000000019e037824 */ /* 0x040fe200018e0667 */
        /* <DEDUP_REMOVED lines=88> */
[----:B------:R-:W-:Y:S01]  /*6710*/  PRMT R217, RZ, 0x7610, R217 ;  /* 0x00007610ffd97816 */ /* 0x000fe200000000d9 */
        /* <DEDUP_REMOVED lines=9> */
[----:B------:R-:W-:Y:S01]  /*67b0*/  IMAD.IADD R4, R131, 0x1, R51 ;  /* 0x0000000183047824 */ /* 0x000fe200078e0233 */
[----:B------:R-:W-:-:S02]  /*67c0*/  PRMT R225, RZ, 0x7610, R225 ;  /* 0x00007610ffe17816 */ /* 0x000fc400000000e1 */
[----:B------:R2:W4:Y:S01]  /*67d0*/  @!P0 LDG.E.U8 R215, desc[UR6][R2.64] ;  /* 0x0000000602d78981 */ /* 0x000522000c1e1100 */
[----:B------:R-:W-:Y:S01]  /*67e0*/  PRMT R226, RZ, 0x7610, R226 ;  /* 0x00007610ffe27816 */ /* 0x000fe200000000e2 */
[C---:B0-----:R-:W-:Y:S02]  /*67f0*/  IMAD.IADD R8, R131.reuse, 0x1, R49 ;  /* 0x0000000183087824 */ /* 0x041fe400078e0231 */
[C---:B------:R-:W-:Y:S01]  /*6800*/  IMAD.X R9, R158.reuse, 0x1, R59, P2 ;  /* 0x000000019e097824 */ /* 0x040fe200010e063b */
[----:B------:R0:W4:Y:S01]  /*6810*/  @!P0 LDG.E.U8 R217, desc[UR6][R10.64] ;  /* 0x000000060ad98981 */ /* 0x000122000c1e1100 */
[C---:B-1----:R-:W-:Y:S02]  /*6820*/  IMAD.IADD R6, R131.reuse, 0x1, R60 ;  /* 0x0000000183067824 */ /* 0x042fe400078e023c */
[----:B------:R-:W-:Y:S01]  /*6830*/  IMAD.X R7, R158, 0x1, R73, P3 ;  /* 0x000000019e077824 */ /* 0x000fe200018e0649 */
[----:B------:R1:W4:Y:S01]  /*6840*/  @!P0 LDG.E.U8 R216, desc[UR6][R4.64] ;  /* 0x0000000604d88981 */ /* 0x000322000c1e1100 */
[----:B--2---:R-:W-:-:S02]  /*6850*/  IMAD.IADD R2, R131, 0x1, R46 ;  /* 0x0000000183027824 */ /* 0x004fc400078e022e */
[----:B------:R-:W-:Y:S01]  /*6860*/  IMAD.X R3, R158, 0x1, R57, P1 ;  /* 0x000000019e037824 */ /* 0x000fe200008e0639 */
[----:B------:R-:W2:Y:S04]  /*6870*/  @!P0 LDG.E.U8 R224, desc[UR6][R6.64] ;  /* 0x0000000606e08981 */ /* 0x000ea8000c1e1100 */
[----:B------:R-:W2:Y:S04]  /*6880*/  @!P0 LDG.E.U8 R225, desc[UR6][R8.64] ;  /* 0x0000000608e18981 */ /* 0x000ea8000c1e1100 */
[----:B------:R5:W2:Y:S01]  /*6890*/  @!P0 LDG.E.U8 R226, desc[UR6][R2.64] ;  /* 0x0000000602e28981 */ /* 0x000aa2000c1e1100 */
[----:B0-----:R-:W0:Y:S01]  /*68a0*/  S2R R10, SR_TID.X ;  /* 0x00000000000a7919 */ /* 0x001e220000002100 */
[----:B------:R-:W3:Y:S01]  /*68b0*/  S2UR UR9, SR_CgaCtaId ;  /* 0x00000000000979c3 */ /* 0x000ee20000008800 */
[----:B-1----:R-:W-:-:S02]  /*68c0*/  SHF.R.U32.HI R4, RZ, 0x2, R19 ;  /* 0x00000002ff047819 */ /* 0x002fc40000011613 */
[----:B------:R-:W-:Y:S02]  /*68d0*/  SHF.R.S32.HI R5, RZ, 0x1, R19 ;  /* 0x00000001ff057819 */ /* 0x000fe40000011413 */
[----:B------:R-:W-:Y:S02]  /*68e0*/  SGXT.U32 R4, R4, 0x3 ;  /* 0x000000030404781a */ /* 0x000fe40000000000 */
[----:B------:R-:W-:Y:S01]  /*68f0*/  SGXT R5, R5, 0x1 ;  /* 0x000000010505781a */ /* 0x000fe20000000200 */
[----:B------:R-:W-:-:S03]  /*6900*/  IMAD.SHL.U32 R19, R19, 0x40, RZ ;  /* 0x0000004013137824 */ /* 0x000fc600078e00ff */
[----:B------:R-:W-:Y:S01]  /*6910*/  LOP3.LUT R4, R4, 0x88, R5, 0xf8, !PT ;  /* 0x0000008804047812 */ /* 0x000fe200078ef805 */
[----:B------:R-:W-:-:S03]  /*6920*/  UMOV UR8, 0x400 ;  /* 0x0000040000087882 */ /* 0x000fc60000000000 */
[----:B------:R-:W-:Y:S01]  /*6930*/  LOP3.LUT R4, R4, 0x40, R19, 0xf8, !PT ;  /* 0x0000004004047812 */ /* 0x000fe200078ef813 */
[C---:B0-----:R-:W-:Y:S02]  /*6940*/  IMAD.SHL.U32 R11, R10.reuse, 0x40, RZ ;  /* 0x000000400a0b7824 */ /* 0x041fe400078e00ff */
[C---:B------:R-:W-:Y:S02]  /*6950*/  IMAD.SHL.U32 R158, R10.reuse, 0x8, RZ ;  /* 0x000000080a9e7824 */ /* 0x040fe400078e00ff */
[C---:B-----5:R-:W-:Y:S01]  /*6960*/  IMAD.SHL.U32 R2, R10.reuse, 0x2, RZ ;  /* 0x000000020a027824 */ /* 0x060fe200078e00ff */
[----:B------:R-:W-:Y:S01]  /*6970*/  LOP3.LUT R11, R11, 0x1c0, RZ, 0xc0, !PT ;  /* 0x000001c00b0b7812 */ /* 0x000fe200078ec0ff */
[----:B------:R-:W-:Y:S01]  /*6980*/  IMAD.SHL.U32 R3, R10, 0x10, RZ ;  /* 0x000000100a037824 */ /* 0x000fe200078e00ff */
[----:B---3--:R-:W-:Y:S01]  /*6990*/  ULEA UR8, UR9, UR8, 0x18 ;  /* 0x0000000809087291 */ /* 0x008fe2000f8ec03f */
[----:B------:R-:W-:Y:S01]  /*69a0*/  LDS.U8 R195, [R4+UR5+0x20] ;  /* 0x0000200504c37984 */ /* 0x000fe20008000000 */
[----:B------:R-:W-:-:S02]  /*69b0*/  LOP3.LUT R11, R11, 0x30, R158, 0xf8, !PT ;  /* 0x000000300b0b7812 */ /* 0x000fc400078ef89e */
[----:B------:R-:W-:Y:S01]  /*69c0*/  LOP3.LUT R3, R3, 0x200, RZ, 0xc0, !PT ;  /* 0x0000020003037812 */ /* 0x000fe200078ec0ff */
[----:B------:R-:W-:Y:S01]  /*69d0*/  LDS.U8 R198, [R4+UR5+0x30] ;  /* 0x0000300504c67984 */ /* 0x000fe20008000000 */
[----:B------:R-:W-:Y:S02]  /*69e0*/  LOP3.LUT R2, R11, 0x30, R2, 0x78, !PT ;  /* 0x000000300b027812 */ /* 0x000fe400078e7802 */
[----:B------:R-:W-:Y:S01]  /*69f0*/  LOP3.LUT R5, R4, 0x8, RZ, 0x3c, !PT ;  /* 0x0000000804057812 */ /* 0x000fe200078e3cff */
[----:B------:R-:W-:Y:S01]  /*6a00*/  LDS.U8 R218, [R4+UR5+0x100] ;  /* 0x0001000504da7984 */ /* 0x000fe20008000000 */
[----:B------:R-:W-:-:S03]  /*6a10*/  IADD3 R227, R2, UR8, R3 ;  /* 0x0000000802e37c10 */ /* 0x000fc6000fffe003 */
[----:B------:R-:W-:Y:S04]  /*6a20*/  LDS.U8 R2, [R4+UR5] ;  /* 0x0000000504027984 */ /* 0x000fe80008000000 */
[----:B------:R-:W0:Y:S04]  /*6a30*/  LDS.U8 R3, [R4+UR5+0x10] ;  /* 0x0000100504037984 */ /* 0x000e280008000000 */
[----:B------:R-:W1:Y:S04]  /*6a40*/  LDS.U8 R219, [R4+UR5+0x110] ;  /* 0x0001100504db7984 */ /* 0x000e680008000000 */
[----:B------:R-:W-:Y:S04]  /*6a50*/  LDS.U8 R199, [R4+UR5+0x120] ;  /* 0x0001200504c77984 */ /* 0x000fe80008000000 */
        /* <DEDUP_REMOVED lines=9> */
[----:B------:R-:W-:Y:S04]  /*6af0*/  LDS.U8 R220, [R5+UR5] ;  /* 0x0000000505dc7984 */ /* 0x000fe80008000000 */
[----:B------:R-:W3:Y:S04]  /*6b00*/  LDS.U8 R221, [R5+UR5+0x10] ;  /* 0x0000100505dd7984 */ /* 0x000ee80008000000 */
[----:B------:R-:W-:Y:S04]  /*6b10*/  LDS.U8 R197, [R5+UR5+0x20] ;  /* 0x0000200505c57984 */ /* 0x000fe80008000000 */
[----:B------:R-:W-:Y:S04]  /*6b20*/  LDS.U8 R200, [R5+UR5+0x30] ;  /* 0x0000300505c87984 */ /* 0x000fe80008000000 */
[----:B------:R-:W-:Y:S04]  /*6b30*/  LDS.U8 R222, [R5+UR5+0x100] ;  /* 0x0001000505de7984 */ /* 0x000fe80008000000 */
[----:B------:R-:W5:Y:S04]  /*6b40*/  LDS.U8 R223, [R5+UR5+0x110] ;  /* 0x0001100505df7984 */ /* 0x000f680008000000 */
        /* <DEDUP_REMOVED lines=9> */
[----:B------:R0:W-:Y:S01]  /*6be0*/  LDS.U8 R164, [R5+UR5+0x330] ;  /* 0x0003300505a47984 */ /* 0x0001e20008000000 */
[----:B------:R-:W-:Y:S01]  /*6bf0*/  BAR.SYNC.DEFER_BLOCKING 0x0 ;  /* 0x0000000000007b1d */ /* 0x000fe20000010000 */
[----:B------:R-:W-:-:S02]  /*6c00*/  LOP3.LUT R10, R10, 0x3f, RZ, 0xc0, !PT ;  /* 0x0000003f0a0a7812 */ /* 0x000fc400078ec0ff */
[----:B0-----:R-:W-:Y:S02]  /*6c10*/  LOP3.LUT R5, R14, 0x10, RZ, 0x3c, !PT ;  /* 0x000000100e057812 */ /* 0x001fe400078e3cff */
[C---:B------:R-:W-:Y:S01]  /*6c20*/  LOP3.LUT R4, R10.reuse, 0x20, RZ, 0x3c, !PT ;  /* 0x000000200a047812 */ /* 0x040fe200078e3cff */
[----:B------:R-:W-:Y:S04]  /*6c30*/  STS.U8 [R14+UR5], R15 ;  /* 0x0000000f0e007988 */ /* 0x000fe80008000005 */
[----:B------:R-:W-:Y:S04]  /*6c40*/  STS.U8 [R14+UR5+0x40], R37 ;  /* 0x000040250e007988 */ /* 0x000fe80008000005 */
[----:B------:R-:W-:Y:S04]  /*6c50*/  STS.U8 [R14+UR5+0x200], R39 ;  /* 0x000200270e007988 */ /* 0x000fe80008000005 */
[----:B------:R-:W-:Y:S04]  /*6c60*/  STS.U8 [R14+UR5+0x240], R17 ;  /* 0x000240110e007988 */ /* 0x000fe80008000005 */
[----:B----4-:R-:W-:Y:S04]  /*6c70*/  STS.U8 [R14+UR5+0x400], R147 ;  /* 0x000400930e007988 */ /* 0x010fe80008000005 */
[----:B------:R-:W-:Y:S04]  /*6c80*/  STS.U8 [R14+UR5+0x440], R149 ;  /* 0x000440950e007988 */ /* 0x000fe80008000005 */
        /* <DEDUP_REMOVED lines=10> */
[----:B------:R0:W-:Y:S04]  /*6d30*/  STS.U8 [R5+UR5+0xc0], R40 ;  /* 0x0000c02805007988 */ /* 0x0001e80008000005 */
[----:B------:R-:W-:Y:S01]  /*6d40*/  STS.U8 [R5+UR5+0x80], R36 ;  /* 0x0000802405007988 */ /* 0x000fe20008000005 */
[----:B0-----:R-:W-:-:S03]  /*6d50*/  LOP3.LUT R40, R10, 0x30, RZ, 0x3c, !PT ;  /* 0x000000300a287812 */ /* 0x001fc600078e3cff */
        /* <DEDUP_REMOVED lines=43> */
[----:B--2---:R-:W-:Y:S04]  /*7010*/  STS.U8 [R40+UR5+0xdc0], R224 ;  /* 0x000dc0e028007988 */ /* 0x004fe80008000005 */
[----:B------:R-:W-:Y:S04]  /*7020*/  STS.U8 [R40+UR5+0xf80], R225 ;  /* 0x000f80e128007988 */ /* 0x000fe80008000005 */
[----:B------:R-:W-:Y:S01]  /*7030*/  STS.U8 [R40+UR5+0xfc0], R226 ;  /* 0x000fc0e228007988 */ /* 0x000fe20008000005 */
[----:B------:R-:W-:Y:S06]  /*7040*/  BAR.SYNC.DEFER_BLOCKING 0x0 ;  /* 0x0000000000007b1d */ /* 0x000fec0000010000 */
[----:B------:R-:W0:Y:S04]  /*7050*/  LDSM.16.M88.4 R16, [R227] ;  /* 0x00000000e310783b */ /* 0x000e280000000200 */
[----:B------:R-:W2:Y:S04]  /*7060*/  LDSM.16.M88.4 R4, [R227+0x400] ;  /* 0x00040000e304783b */ /* 0x000ea80000000200 */
[----:B------:R-:W-:Y:S04]  /*7070*/  LDSM.16.M88.4 R12, [R227+0xc00] ;  /* 0x000c0000e30c783b */ /* 0x000fe80000000200 */
[----:B------:R-:W4:Y:S01]  /*7080*/  LDSM.16.M88.4 R8, [R227+0x800] ;  /* 0x00080000e308783b */ /* 0x000f220000000200 */
[----:B------:R-:W-:-:S02]  /*7090*/  IMAD R2, R3, 0x100, R2 ;  /* 0x0000010003027824 */ /* 0x000fc400078e0202 */
[----:B-1----:R-:W-:Y:S02]  /*70a0*/  IMAD R38, R219, 0x100, R218 ;  /* 0x00000100db267824 */ /* 0x002fe400078e02da */
[----:B---3--:R-:W-:Y:S02]  /*70b0*/  IMAD R37, R221, 0x100, R220 ;  /* 0x00000100dd257824 */ /* 0x008fe400078e02dc */
[----:B-----5:R-:W-:Y:S01]  /*70c0*/  IMAD R39, R223, 0x100, R222 ;  /* 0x00000100df277824 */ /* 0x020fe200078e02de */
[----:B------:R-:W-:Y:S02]  /*70d0*/  F2FP.F16.E4M3.UNPACK_B R36, R2 ;  /* 0x00000002ff24723e */ /* 0x000fe400020006ff */
[----:B------:R-:W-:Y:S02]  /*70e0*/  F2FP.F16.E4M3.UNPACK_B R38, R38 ;  /* 0x00000026ff26723e */ /* 0x000fe400020006ff */
[----:B------:R-:W-:Y:S02]  /*70f0*/  F2FP.F16.E4M3.UNPACK_B R37, R37 ;  /* 0x00000025ff25723e */ /* 0x000fe400020006ff */
[----:B------:R-:W-:-:S02]  /*7100*/  F2FP.F16.E4M3.UNPACK_B R39, R39 ;  /* 0x00000027ff27723e */ /* 0x000fc400020006ff */
[----:B0-----:R-:W-:Y:S02]  /*7110*/  F2FP.F16.E4M3.UNPACK_B R2, R16 ;  /* 0x00000010ff02723e */ /* 0x001fe400020006ff */
[----:B------:R-:W-:Y:S02]  /*7120*/  F2FP.F16.E4M3.UNPACK_B R3, R17 ;  /* 0x00000011ff03723e */ /* 0x000fe400020006ff */
[----:B--2---:R-:W-:Y:S02]  /*7130*/  F2FP.F16.E4M3.UNPACK_B R40, R4 ;  /* 0x00000004ff28723e */ /* 0x004fe400020006ff */
[----:B------:R-:W-:-:S03]  /*7140*/  F2FP.F16.E4M3.UNPACK_B R41, R5 ;  /* 0x00000005ff29723e */ /* 0x000fc600020006ff */
[----:B------:R-:W-:Y:S01]  /*7150*/  HMMA.16816.F32 R24, R36, R2, R24 ;  /* 0x000000022418723c */ /* 0x000fe20000001818 */
[----:B------:R-:W-:-:S05]  /*7160*/  IMAD R195, R198, 0x100, R195 ;  /* 0x00000100c6c37824 */ /* 0x000fca00078e02c3 */
[----:B------:R-:W-:Y:S01]  /*7170*/  HMMA.16816.F32 R32, R36, R40, R32 ;  /* 0x000000282420723c */ /* 0x000fe20000001820 */
[----:B----4-:R-:W-:Y:S02]  /*7180*/  F2FP.F16.E4M3.UNPACK_B R2, R8 ;  /* 0x00000008ff02723e */ /* 0x010fe400020006ff */
[----:B------:R-:W-:-:S04]  /*7190*/  F2FP.F16.E4M3.UNPACK_B R3, R9 ;  /* 0x00000009ff03723e */ /* 0x000fc800020006ff */
[----:B------:R-:W-:Y:S02]  /*71a0*/  F2FP.F16.E4M3.UNPACK_B R40, R12 ;  /* 0x0000000cff28723e */ /* 0x000fe400020006ff */
[----:B------:R-:W-:Y:S01]  /*71b0*/  F2FP.F16.E4M3.UNPACK_B R41, R13 ;  /* 0x0000000dff29723e */ /* 0x000fe200020006ff */
[----:B------:R-:W-:Y:S02]  /*71c0*/  IMAD R196, R196, 0x100, R199 ;  /* 0x00000100c4c47824 */ /* 0x000fe400078e02c7 */
[----:B------:R-:W-:Y:S02]  /*71d0*/  IMAD R197, R200, 0x100, R197 ;  /* 0x00000100c8c57824 */ /* 0x000fe400078e02c5 */
[----:B------:R-:W-:Y:S01]  /*71e0*/  IMAD R201, R202, 0x100, R201 ;  /* 0x00000100cac97824 */ /* 0x000fe200078e02c9 */
[----:B------:R-:W-:Y:S01]  /*71f0*/  HMMA.16816.F32 R20, R36, R2, R20 ;  /* 0x000000022414723c */ /* 0x000fe20000001814 */
[----:B------:R-:W-:Y:S02]  /*7200*/  F2FP.F16.E4M3.UNPACK_B R16, R16.H1 ;  /* 0x00000010ff10723e */ /* 0x000fe400030006ff */
[----:B------:R-:W-:-:S03]  /*7210*/  F2FP.F16.E4M3.UNPACK_B R17, R17.H1 ;  /* 0x00000011ff11723e */ /* 0x000fc600030006ff */
[----:B------:R-:W-:Y:S07]  /*7220*/  HMMA.16816.F32 R28, R36, R40, R28 ;  /* 0x00000028241c723c */ /* 0x000fee000000181c */
[----:B------:R-:W-:Y:S02]  /*7230*/  F2FP.F16.E4M3.UNPACK_B R36, R195 ;  /* 0x000000c3ff24723e */ /* 0x000fe400020006ff */
[----:B------:R-:W-:Y:S02]  /*7240*/  F2FP.F16.E4M3.UNPACK_B R38, R196 ;  /* 0x000000c4ff26723e */ /* 0x000fe400020006ff */
[----:B------:R-:W-:-:S02]  /*7250*/  F2FP.F16.E4M3.UNPACK_B R37, R197 ;  /* 0x000000c5ff25723e */ /* 0x000fc400020006ff */
[----:B------:R-:W-:Y:S02]  /*7260*/  F2FP.F16.E4M3.UNPACK_B R39, R201 ;  /* 0x000000c9ff27723e */ /* 0x000fe400020006ff */
[----:B------:R-:W-:Y:S02]  /*7270*/  F2FP.F16.E4M3.UNPACK_B R4, R4.H1 ;  /* 0x00000004ff04723e */ /* 0x000fe400030006ff */
[----:B------:R-:W-:-:S03]  /*7280*/  F2FP.F16.E4M3.UNPACK_B R5, R5.H1 ;  /* 0x00000005ff05723e */ /* 0x000fc600030006ff */
[----:B------:R-:W-:Y:S01]  /*7290*/  HMMA.16816.F32 R24, R36, R16, R24 ;  /* 0x000000102418723c */ /* 0x000fe20000001818 */
[----:B------:R-:W-:Y:S02]  /*72a0*/  F2FP.F16.E4M3.UNPACK_B R12, R12.H1 ;  /* 0x0000000cff0c723e */ /* 0x000fe400030006ff */
[----:B------:R-:W-:-:S03]  /*72b0*/  F2FP.F16.E4M3.UNPACK_B R13, R13.H1 ;  /* 0x0000000dff0d723e */ /* 0x000fc600030006ff */
[C---:B------:R-:W-:Y:S01]  /*72c0*/  HMMA.16816.F32 R32, R36.reuse, R4, R32 ;  /* 0x000000042420723c */ /* 0x040fe20000001820 */
[----:B------:R-:W-:Y:S02]  /*72d0*/  F2FP.F16.E4M3.UNPACK_B R8, R8.H1 ;  /* 0x00000008ff08723e */ /* 0x000fe400030006ff */
[----:B------:R-:W-:Y:S01]  /*72e0*/  F2FP.F16.E4M3.UNPACK_B R9, R9.H1 ;  /* 0x00000009ff09723e */ /* 0x000fe200030006ff */
[----:B------:R-:W-:Y:S02]  /*72f0*/  IMAD R176, R177, 0x100, R176 ;  /* 0x00000100b1b07824 */ /* 0x000fe400078e02b0 */
[----:B------:R-:W-:Y:S02]  /*7300*/  IMAD R178, R179, 0x100, R178 ;  /* 0x00000100b3b27824 */ /* 0x000fe400078e02b2 */
[----:B------:R-:W-:Y:S02]  /*7310*/  IMAD R180, R181, 0x100, R180 ;  /* 0x00000100b5b47824 */ /* 0x000fe400078e02b4 */
[----:B------:R-:W-:Y:S01]  /*7320*/  IMAD R182, R183, 0x100, R182 ;  /* 0x00000100b7b67824 */ /* 0x000fe200078e02b6 */
[----:B------:R-:W-:Y:S01]  /*7330*/  HMMA.16816.F32 R28, R36, R12, R28 ;  /* 0x0000000c241c723c */ /* 0x000fe2000000181c */
[----:B------:R-:W-:-:S02]  /*7340*/  F2FP.F16.E4M3.UNPACK_B R4, R18 ;  /* 0x00000012ff04723e */ /* 0x000fc400020006ff */
[----:B------:R-:W-:-:S03]  /*7350*/  F2FP.F16.E4M3.UNPACK_B R5, R19 ;  /* 0x00000013ff05723e */ /* 0x000fc600020006ff */
[----:B------:R-:W-:Y:S07]  /*7360*/  HMMA.16816.F32 R20, R36, R8, R20 ;  /* 0x000000082414723c */ /* 0x000fee0000001814 */
[----:B------:R-:W-:Y:S02]  /*7370*/  F2FP.F16.E4M3.UNPACK_B R36, R176 ;  /* 0x000000b0ff24723e */ /* 0x000fe400020006ff */
[----:B------:R-:W-:Y:S02]  /*7380*/  F2FP.F16.E4M3.UNPACK_B R38, R178 ;  /* 0x000000b2ff26723e */ /* 0x000fe400020006ff */
[----:B------:R-:W-:-:S02]  /*7390*/  F2FP.F16.E4M3.UNPACK_B R37, R180 ;  /* 0x000000b4ff25723e */ /* 0x000fc400020006ff */
[----:B------:R-:W-:Y:S02]  /*73a0*/  F2FP.F16.E4M3.UNPACK_B R39, R182 ;  /* 0x000000b6ff27723e */ /* 0x000fe400020006ff */
[----:B------:R-:W-:Y:S02]  /*73b0*/  F2FP.F16.E4M3.UNPACK_B R2, R6 ;  /* 0x00000006ff02723e */ /* 0x000fe400020006ff */
[----:B------:R-:W-:-:S03]  /*73c0*/  F2FP.F16.E4M3.UNPACK_B R3, R7 ;  /* 0x00000007ff03723e */ /* 0x000fc600020006ff */
[----:B------:R-:W-:Y:S01]  /*73d0*/  HMMA.16816.F32 R24, R36, R4, R24 ;  /* 0x000000042418723c */ /* 0x000fe20000001818 */
[----:B------:R-:W-:-:S05]  /*73e0*/  IMAD R16, R158, 0x100, R151 ;  /* 0x000001009e107824 */ /* 0x000fca00078e0297 */
[----:B------:R-:W-:Y:S01]  /*73f0*/  HMMA.16816.F32 R32, R36, R2, R32 ;  /* 0x000000022420723c */ /* 0x000fe20000001820 */
[----:B------:R-:W-:Y:S02]  /*7400*/  IMAD R153, R160, 0x100, R153 ;  /* 0x00000100a0997824 */ /* 0x000fe400078e0299 */
[----:B------:R-:W-:-:S04]  /*7410*/  IMAD R17, R162, 0x100, R155 ;  /* 0x00000100a2117824 */ /* 0x000fc800078e029b */
[----:B------:R-:W-:Y:S02]  /*7420*/  F2FP.F16.E4M3.UNPACK_B R2, R14 ;  /* 0x0000000eff02723e */ /* 0x000fe400020006ff */
[----:B------:R-:W-:Y:S01]  /*7430*/  F2FP.F16.E4M3.UNPACK_B R3, R15 ;  /* 0x0000000fff03723e */ /* 0x000fe200020006ff */
[----:B------:R-:W-:Y:S01]  /*7440*/  IMAD R157, R164, 0x100, R157 ;  /* 0x00000100a49d7824 */ /* 0x000fe200078e029d */
[----:B------:R-:W-:Y:S02]  /*7450*/  F2FP.F16.E4M3.UNPACK_B R16, R16 ;  /* 0x00000010ff10723e */ /* 0x000fe400020006ff */
[----:B------:R-:W-:-:S03]  /*7460*/  F2FP.F16.E4M3.UNPACK_B R17, R17 ;  /* 0x00000011ff11723e */ /* 0x000fc600020006ff */
[----:B------:R-:W-:Y:S01]  /*7470*/  HMMA.16816.F32 R28, R36, R2, R28 ;  /* 0x00000002241c723c */ /* 0x000fe2000000181c */
[----:B------:R-:W-:-:S06]  /*7480*/  USHF.R.S32.HI UR5, URZ, 0x1f, UR11 ;  /* 0x0000001f3f057899 */ /* 0x000fcc000801140b */
[----:B------:R-:W-:Y:S02]  /*7490*/  F2FP.F16.E4M3.UNPACK_B R2, R18.H1 ;  /* 0x00000012ff02723e */ /* 0x000fe400030006ff */
[----:B------:R-:W-:Y:S02]  /*74a0*/  F2FP.F16.E4M3.UNPACK_B R3, R19.H1 ;  /* 0x00000013ff03723e */ /* 0x000fe400030006ff */
[----:B------:R-:W-:Y:S02]  /*74b0*/  F2FP.F16.E4M3.UNPACK_B R18, R153 ;  /* 0x00000099ff12723e */ /* 0x000fe400020006ff */
[----:B------:R-:W-:Y:S02]  /*74c0*/  F2FP.F16.E4M3.UNPACK_B R19, R157 ;  /* 0x0000009dff13723e */ /* 0x000fe400020006ff */
[----:B------:R-:W-:Y:S02]  /*74d0*/  IADD3 R55, P3, R55, UR11, RZ ;  /* 0x0000000b37377c10 */ /* 0x000fe4000ff7e0ff */
[----:B------:R-:W-:-:S03]  /*74e0*/  IADD3 R45, P0, R45, UR10, RZ ;  /* 0x0000000a2d2d7c10 */ /* 0x000fc6000ff1e0ff */
[----:B------:R-:W-:Y:S01]  /*74f0*/  HMMA.16816.F32 R24, R16, R2, R24 ;  /* 0x000000021018723c */ /* 0x000fe20000001818 */
[----:B------:R-:W-:Y:S02]  /*7500*/  IADD3.X R67, R67, UR5, RZ, P3, !PT ;  /* 0x0000000543437c10 */ /* 0x000fe40009ffe4ff */
[----:B------:R-:W-:-:S04]  /*7510*/  IADD3 R68, P3, R68, UR11, RZ ;  /* 0x0000000b44447c10 */ /* 0x000fc8000ff7e0ff */
[----:B------:R-:W-:Y:S01]  /*7520*/  IMAD.U32 R2, RZ, RZ, UR10 ;  /* 0x0000000aff027e24 */ /* 0x000fe2000f8e00ff */
[----:B------:R-:W-:Y:S02]  /*7530*/  F2FP.F16.E4M3.UNPACK_B R4, R10 ;  /* 0x0000000aff04723e */ /* 0x000fe400020006ff */
[----:B------:R-:W-:Y:S02]  /*7540*/  F2FP.F16.E4M3.UNPACK_B R5, R11 ;  /* 0x0000000bff05723e */ /* 0x000fe400020006ff */
[----:B------:R-:W-:Y:S02]  /*7550*/  LEA.HI.X.SX32 R125, R2, R125, 0x1, P0 ;  /* 0x0000007d027d7211 */ /* 0x000fe400000f0eff */
[----:B------:R-:W-:Y:S02]  /*7560*/  IADD3 R46, P1, R46, UR11, RZ ;  /* 0x0000000b2e2e7c10 */ /* 0x000fe4000ff3e0ff */
[----:B------:R-:W-:Y:S02]  /*7570*/  IADD3 R49, P0, R49, UR11, RZ ;  /* 0x0000000b31317c10 */ /* 0x000fe4000ff1e0ff */
[----:B------:R-:W-:-:S02]  /*7580*/  IADD3 R51, P4, R51, UR11, RZ ;  /* 0x0000000b33337c10 */ /* 0x000fc4000ff9e0ff */
[----:B------:R-:W-:Y:S02]  /*7590*/  IADD3 R53, P6, R53, UR11, RZ ;  /* 0x0000000b35357c10 */ /* 0x000fe4000ffde0ff */
[----:B------:R-:W-:Y:S02]  /*75a0*/  IADD3 R54, P5, R54, UR11, RZ ;  /* 0x0000000b36367c10 */ /* 0x000fe4000ffbe0ff */
[----:B------:R-:W-:Y:S02]  /*75b0*/  IADD3.X R81, R81, UR5, RZ, P3, !PT ;  /* 0x0000000551517c10 */ /* 0x000fe40009ffe4ff */
[----:B------:R-:W-:Y:S01]  /*75c0*/  IADD3 R82, P3, R82, UR11, RZ ;  /* 0x0000000b52527c10 */ /* 0x000fe2000ff7e0ff */
[----:B------:R-:W-:Y:S01]  /*75d0*/  HMMA.16816.F32 R20, R36, R4, R20 ;  /* 0x000000042414723c */ /* 0x000fe20000001814 */
[----:B------:R-:W-:Y:S02]  /*75e0*/  IADD3.X R57, R57, UR5, RZ, P1, !PT ;  /* 0x0000000539397c10 */ /* 0x000fe40008ffe4ff */
[----:B------:R-:W-:-:S02]  /*75f0*/  IADD3.X R59, R59, UR5, RZ, P0, !PT ;  /* 0x000000053b3b7c10 */ /* 0x000fc400087fe4ff */
[----:B------:R-:W-:Y:S02]  /*7600*/  IADD3.X R61, R61, UR5, RZ, P4, !PT ;  /* 0x000000053d3d7c10 */ /* 0x000fe4000a7fe4ff */
[----:B------:R-:W-:Y:S02]  /*7610*/  IADD3.X R63, R63, UR5, RZ, P6, !PT ;  /* 0x000000053f3f7c10 */ /* 0x000fe4000b7fe4ff */
[----:B------:R-:W-:Y:S02]  /*7620*/  IADD3.X R65, R65, UR5, RZ, P5, !PT ;  /* 0x0000000541417c10 */ /* 0x000fe4000affe4ff */
[----:B------:R-:W-:Y:S02]  /*7630*/  IADD3 R56, P2, R56, UR11, RZ ;  /* 0x0000000b38387c10 */ /* 0x000fe4000ff5e0ff */
[----:B------:R-:W-:Y:S02]  /*7640*/  IADD3 R58, P1, R58, UR11, RZ ;  /* 0x0000000b3a3a7c10 */ /* 0x000fe4000ff3e0ff */
[----:B------:R-:W-:-:S02]  /*7650*/  IADD3 R60, P0, R60, UR11, RZ ;  /* 0x0000000b3c3c7c10 */ /* 0x000fc4000ff1e0ff */
[----:B------:R-:W-:Y:S02]  /*7660*/  IADD3 R62, P4, R62, UR11, RZ ;  /* 0x0000000b3e3e7c10 */ /* 0x000fe4000ff9e0ff */
[----:B------:R-:W-:Y:S02]  /*7670*/  IADD3 R64, P6, R64, UR11, RZ ;  /* 0x0000000b40407c10 */ /* 0x000fe4000ffde0ff */
[----:B------:R-:W-:Y:S02]  /*7680*/  IADD3 R66, P5, R66, UR11, RZ ;  /* 0x0000000b42427c10 */ /* 0x000fe4000ffbe0ff */
[----:B------:R-:W-:Y:S02]  /*7690*/  IADD3.X R95, R95, UR5, RZ, P3, !PT ;  /* 0x000000055f5f7c10 */ /* 0x000fe40009ffe4ff */
[----:B------:R-:W-:Y:S01]  /*76a0*/  IADD3 R96, P3, R96, UR11, RZ ;  /* 0x0000000b60607c10 */ /* 0x000fe2000ff7e0ff */
[----:B------:R-:W-:Y:S01]  /*76b0*/  UIADD3 UR13, UP2, UR11, UR13, URZ ;  /* 0x0000000d0b0d7290 */ /* 0x000fe2000ff5e03f */
[----:B------:R-:W-:Y:S01]  /*76c0*/  IADD3.X R69, R69, UR5, RZ, P2, !PT ;  /* 0x0000000545457c10 */ /* 0x000fe200097fe4ff */
[----:B------:R-:W-:Y:S01]  /*76d0*/  UIADD3 UR14, UP6, UR11, UR14, URZ ;  /* 0x0000000e0b0e7290 */ /* 0x000fe2000ffde03f */
[----:B------:R-:W-:Y:S01]  /*76e0*/  IADD3.X R71, R71, UR5, RZ, P1, !PT ;  /* 0x0000000547477c10 */ /* 0x000fe20008ffe4ff */
[----:B------:R-:W-:Y:S01]  /*76f0*/  UIADD3 UR15, UP5, UR11, UR15, URZ ;  /* 0x0000000f0b0f7290 */ /* 0x000fe2000ffbe03f */
[----:B------:R-:W-:-:S02]  /*7700*/  IADD3.X R73, R73, UR5, RZ, P0, !PT ;  /* 0x0000000549497c10 */ /* 0x000fc400087fe4ff */
[----:B------:R-:W-:Y:S02]  /*7710*/  IADD3.X R75, R75, UR5, RZ, P4, !PT ;  /* 0x000000054b4b7c10 */ /* 0x000fe4000a7fe4ff */
[----:B------:R-:W-:Y:S02]  /*7720*/  IADD3.X R77, R77, UR5, RZ, P6, !PT ;  /* 0x000000054d4d7c10 */ /* 0x000fe4000b7fe4ff */
[----:B------:R-:W-:Y:S01]  /*7730*/  IADD3.X R79, R79, UR5, RZ, P5, !PT ;  /* 0x000000054f4f7c10 */ /* 0x000fe2000affe4ff */
[----:B------:R-:W-:Y:S01]  /*7740*/  UIADD3 UR4, UR4, -0x1, URZ ;  /* 0xffffffff04047890 */ /* 0x000fe2000fffe03f */
        /* <DEDUP_REMOVED lines=8> */
[----:B------:R-:W-:Y:S02]  /*77d0*/  UIADD3.X UR37, UR5, UR37, URZ, UP2, !UPT ;  /* 0x0000002505257290 */ /* 0x000fe400097fe43f */
[----:B------:R-:W-:Y:S01]  /*77e0*/  IADD3.X R83, R83, UR5, RZ, P2, !PT ;  /* 0x0000000553537c10 */ /* 0x000fe200097fe4ff */
[----:B------:R-:W-:-:S02]  /*77f0*/  UIADD3.X UR38, UR5, UR38, URZ, UP6, !UPT ;  /* 0x0000002605267290 */ /* 0x000fc4000b7fe43f */
[----:B------:R-:W-:Y:S01]  /*7800*/  IADD3.X R85, R85, UR5, RZ, P1, !PT ;  /* 0x0000000555557c10 */ /* 0x000fe20008ffe4ff */
[----:B------:R-:W-:Y:S02]  /*7810*/  UIADD3.X UR39, UR5, UR39, URZ, UP5, !UPT ;  /* 0x0000002705277290 */ /* 0x000fe4000affe43f */
[----:B------:R-:W-:Y:S01]  /*7820*/  IADD3.X R87, R87, UR5, RZ, P0, !PT ;  /* 0x0000000557577c10 */ /* 0x000fe200087fe4ff */
[----:B------:R-:W-:Y:S01]  /*7830*/  UIADD3 UR16, UP1, UR11, UR16, URZ ;  /* 0x000000100b107290 */ /* 0x000fe2000ff3e03f */
[----:B------:R-:W-:Y:S01]  /*7840*/  IADD3.X R89, R89, UR5, RZ, P4, !PT ;  /* 0x0000000559597c10 */ /* 0x000fe2000a7fe4ff */
[----:B------:R-:W-:Y:S01]  /*7850*/  UIADD3 UR17, UP0, UR11, UR17, URZ ;  /* 0x000000110b117290 */ /* 0x000fe2000ff1e03f */
[----:B------:R-:W-:Y:S01]  /*7860*/  IADD3.X R91, R91, UR5, RZ, P6, !PT ;  /* 0x000000055b5b7c10 */ /* 0x000fe2000b7fe4ff */
[----:B------:R-:W-:Y:S01]  /*7870*/  UIADD3 UR18, UP4, UR11, UR18, URZ ;  /* 0x000000120b127290 */ /* 0x000fe2000ff9e03f */
[----:B------:R-:W-:Y:S01]  /*7880*/  IADD3.X R93, R93, UR5, RZ, P5, !PT ;  /* 0x000000055d5d7c10 */ /* 0x000fe2000affe4ff */
[----:B------:R-:W-:-:S02]  /*7890*/  UIADD3 UR19, UP3, UR11, UR19, URZ ;  /* 0x000000130b137290 */ /* 0x000fc4000ff7e03f */
[----:B------:R-:W-:Y:S01]  /*78a0*/  IADD3 R84, P2, R84, UR11, RZ ;  /* 0x0000000b54547c10 */ /* 0x000fe2000ff5e0ff */
[----:B------:R-:W-:Y:S02]  /*78b0*/  UIADD3 UR20, UP2, UR11, UR20, URZ ;  /* 0x000000140b147290 */ /* 0x000fe4000ff5e03f */
[----:B------:R-:W-:Y:S01]  /*78c0*/  IADD3 R86, P1, R86, UR11, RZ ;  /* 0x0000000b56567c10 */ /* 0x000fe2000ff3e0ff */
[----:B------:R-:W-:Y:S02]  /*78d0*/  UIADD3 UR21, UP6, UR11, UR21, URZ ;  /* 0x000000150b157290 */ /* 0x000fe4000ffde03f */
[----:B------:R-:W-:Y:S01]  /*78e0*/  IADD3 R88, P0, R88, UR11, RZ ;  /* 0x0000000b58587c10 */ /* 0x000fe2000ff1e0ff */
[----:B------:R-:W-:Y:S02]  /*78f0*/  UIADD3 UR22, UP5, UR11, UR22, URZ ;  /* 0x000000160b167290 */ /* 0x000fe4000ffbe03f */
[----:B------:R-:W-:Y:S02]  /*7900*/  IADD3 R90, P4, R90, UR11, RZ ;  /* 0x0000000b5a5a7c10 */ /* 0x000fe4000ff9e0ff */
[----:B------:R-:W-:-:S02]  /*7910*/  IADD3 R92, P6, R92, UR11, RZ ;  /* 0x0000000b5c5c7c10 */ /* 0x000fc4000ffde0ff */
[----:B------:R-:W-:Y:S02]  /*7920*/  IADD3 R94, P5, R94, UR11, RZ ;  /* 0x0000000b5e5e7c10 */ /* 0x000fe4000ffbe0ff */
[----:B------:R-:W-:Y:S02]  /*7930*/  IADD3.X R123, R123, UR5, RZ, P3, !PT ;  /* 0x000000057b7b7c10 */ /* 0x000fe40009ffe4ff */
[----:B------:R-:W-:Y:S01]  /*7940*/  ISETP.NE.U32.AND P3, PT, RZ, UR4, PT ;  /* 0x00000004ff007c0c */ /* 0x000fe2000bf65070 */
[----:B------:R-:W-:Y:S02]  /*7950*/  UIADD3.X UR40, UR5, UR40, URZ, UP1, !UPT ;  /* 0x0000002805287290 */ /* 0x000fe40008ffe43f */
[----:B------:R-:W-:Y:S01]  /*7960*/  IADD3.X R97, R97, UR5, RZ, P2, !PT ;  /* 0x0000000561617c10 */ /* 0x000fe200097fe4ff */
[----:B------:R-:W-:Y:S02]  /*7970*/  UIADD3.X UR41, UR5, UR41, URZ, UP0, !UPT ;  /* 0x0000002905297290 */ /* 0x000fe400087fe43f */
[----:B------:R-:W-:Y:S01]  /*7980*/  IADD3.X R99, R99, UR5, RZ, P1, !PT ;  /* 0x0000000563637c10 */ /* 0x000fe20008ffe4ff */
[----:B------:R-:W-:-:S02]  /*7990*/  UIADD3.X UR42, UR5, UR42, URZ, UP4, !UPT ;  /* 0x0000002a052a7290 */ /* 0x000fc4000a7fe43f */
[----:B------:R-:W-:Y:S01]  /*79a0*/  IADD3.X R101, R101, UR5, RZ, P0, !PT ;  /* 0x0000000565657c10 */ /* 0x000fe200087fe4ff */
[----:B------:R-:W-:Y:S02]  /*79b0*/  UIADD3.X UR43, UR5, UR43, URZ, UP3, !UPT ;  /* 0x0000002b052b7290 */ /* 0x000fe40009ffe43f */
[----:B------:R-:W-:Y:S01]  /*79c0*/  IADD3.X R103, R103, UR5, RZ, P4, !PT ;  /* 0x0000000567677c10 */ /* 0x000fe2000a7fe4ff */
[----:B------:R-:W-:Y:S02]  /*79d0*/  UIADD3.X UR44, UR5, UR44, URZ, UP2, !UPT ;  /* 0x0000002c052c7290 */ /* 0x000fe400097fe43f */
[----:B------:R-:W-:Y:S01]  /*79e0*/  IADD3.X R105, R105, UR5, RZ, P6, !PT ;  /* 0x0000000569697c10 */ /* 0x000fe2000b7fe4ff */
[----:B------:R-:W-:Y:S02]  /*79f0*/  UIADD3.X UR45, UR5, UR45, URZ, UP6, !UPT ;  /* 0x0000002d052d7290 */ /* 0x000fe4000b7fe43f */
[----:B------:R-:W-:Y:S01]  /*7a00*/  IADD3.X R107, R107, UR5, RZ, P5, !PT ;  /* 0x000000056b6b7c10 */ /* 0x000fe2000affe4ff */
[----:B------:R-:W-:Y:S01]  /*7a10*/  UIADD3.X UR46, UR5, UR46, URZ, UP5, !UPT ;  /* 0x0000002e052e7290 */ /* 0x000fe2000affe43f */
[----:B------:R-:W-:Y:S01]  /*7a20*/  IADD3 R98, P2, R98, UR11, RZ ;  /* 0x0000000b62627c10 */ /* 0x000fe2000ff5e0ff */
[----:B------:R-:W-:-:S02]  /*7a30*/  UIADD3 UR23, UP1, UR11, UR23, URZ ;  /* 0x000000170b177290 */ /* 0x000fc4000ff3e03f */
[----:B------:R-:W-:Y:S01]  /*7a40*/  IADD3 R100, P1, R100, UR11, RZ ;  /* 0x0000000b64647c10 */ /* 0x000fe2000ff3e0ff */
[----:B------:R-:W-:Y:S02]  /*7a50*/  UIADD3 UR24, UP0, UR11, UR24, URZ ;  /* 0x000000180b187290 */ /* 0x000fe4000ff1e03f */
[----:B------:R-:W-:Y:S01]  /*7a60*/  IADD3 R102, P0, R102, UR11, RZ ;  /* 0x0000000b66667c10 */ /* 0x000fe2000ff1e0ff */
[----:B------:R-:W-:Y:S02]  /*7a70*/  UIADD3 UR25, UP4, UR11, UR25, URZ ;  /* 0x000000190b197290 */ /* 0x000fe4000ff9e03f */
[----:B------:R-:W-:Y:S01]  /*7a80*/  IADD3 R104, P4, R104, UR11, RZ ;  /* 0x0000000b68687c10 */ /* 0x000fe2000ff9e0ff */
[----:B------:R-:W-:Y:S02]  /*7a90*/  UIADD3 UR26, UP3, UR11, UR26, URZ ;  /* 0x0000001a0b1a7290 */ /* 0x000fe4000ff7e03f */
[----:B------:R-:W-:Y:S01]  /*7aa0*/  IADD3 R106, P6, R106, UR11, RZ ;  /* 0x0000000b6a6a7c10 */ /* 0x000fe2000ffde0ff */
[----:B------:R-:W-:-:S02]  /*7ab0*/  UIADD3 UR27, UP2, UR11, UR27, URZ ;  /* 0x0000001b0b1b7290 */ /* 0x000fc4000ff5e03f */
[----:B------:R-:W-:Y:S01]  /*7ac0*/  IADD3 R108, P5, R108, UR11, RZ ;  /* 0x0000000b6c6c7c10 */ /* 0x000fe2000ffbe0ff */
[----:B------:R-:W-:Y:S02]  /*7ad0*/  UIADD3 UR28, UP6, UR11, UR28, URZ ;  /* 0x0000001c0b1c7290 */ /* 0x000fe4000ffde03f */
[----:B------:R-:W-:Y:S01]  /*7ae0*/  UIADD3 UR29, UP5, UR11, UR29, URZ ;  /* 0x0000001d0b1d7290 */ /* 0x000fe2000ffbe03f */
[----:B------:R-:W-:Y:S02]  /*7af0*/  F2FP.F16.E4M3.UNPACK_B R6, R6.H1 ;  /* 0x00000006ff06723e */ /* 0x000fe400030006ff */
[----:B------:R-:W-:Y:S02]  /*7b00*/  F2FP.F16.E4M3.UNPACK_B R7, R7.H1 ;  /* 0x00000007ff07723e */ /* 0x000fe400030006ff */
[----:B------:R-:W-:Y:S02]  /*7b10*/  F2FP.F16.E4M3.UNPACK_B R10, R10.H1 ;  /* 0x0000000aff0a723e */ /* 0x000fe400030006ff */
[----:B------:R-:W-:-:S02]  /*7b20*/  F2FP.F16.E4M3.UNPACK_B R11, R11.H1 ;  /* 0x0000000bff0b723e */ /* 0x000fc400030006ff */
[----:B------:R-:W-:Y:S02]  /*7b30*/  F2FP.F16.E4M3.UNPACK_B R14, R14.H1 ;  /* 0x0000000eff0e723e */ /* 0x000fe400030006ff */
[----:B------:R-:W-:Y:S01]  /*7b40*/  F2FP.F16.E4M3.UNPACK_B R15, R15.H1 ;  /* 0x0000000fff0f723e */ /* 0x000fe200030006ff */
[----:B------:R-:W-:Y:S02]  /*7b50*/  UIADD3.X UR47, UR5, UR47, URZ, UP1, !UPT ;  /* 0x0000002f052f7290 */ /* 0x000fe40008ffe43f */
[----:B------:R-:W-:Y:S01]  /*7b60*/  IADD3.X R111, R111, UR5, RZ, P2, !PT ;  /* 0x000000056f6f7c10 */ /* 0x000fe200097fe4ff */
        /* <DEDUP_REMOVED lines=10> */
[----:B------:R-:W-:Y:S01]  /*7c10*/  UIADD3.X UR53, UR5, UR53, URZ, UP5, !UPT ;  /* 0x0000003505357290 */ /* 0x000fe2000affe43f */
[----:B------:R-:W-:Y:S01]  /*7c20*/  IADD3 R112, P2, R112, UR11, RZ ;  /* 0x0000000b70707c10 */ /* 0x000fe2000ff5e0ff */
[----:B------:R-:W-:Y:S02]  /*7c30*/  UIADD3 UR30, UP1, UR11, UR30, URZ ;  /* 0x0000001e0b1e7290 */ /* 0x000fe4000ff3e03f */
        /* <DEDUP_REMOVED lines=10> */
[----:B------:R-:W-:Y:S01]  /*7ce0*/  UIADD3 UR36, UP5, UR11, UR36, URZ ;  /* 0x000000240b247290 */ /* 0x000fe2000ffbe03f */
[C---:B------:R-:W-:Y:S01]  /*7cf0*/  HMMA.16816.F32 R32, R16.reuse, R6, R32 ;  /* 0x000000061020723c */ /* 0x040fe20000001820 */
[----:B------:R-:W-:Y:S02]  /*7d00*/  UIADD3.X UR54, UR5, UR54, URZ, UP1, !UPT ;  /* 0x0000003605367290 */ /* 0x000fe40008ffe43f */
[----:B------:R-:W-:Y:S01]  /*7d10*/  IADD3.X R124, R124, UR5, RZ, P2, !PT ;  /* 0x000000057c7c7c10 */ /* 0x000fe200097fe4ff */
[----:B------:R-:W-:Y:S02]  /*7d20*/  UIADD3.X UR55, UR5, UR55, URZ, UP0, !UPT ;  /* 0x0000003705377290 */ /* 0x000fe400087fe43f */
[----:B------:R-:W-:Y:S01]  /*7d30*/  IADD3.X R126, R126, UR5, RZ, P1, !PT ;  /* 0x000000057e7e7c10 */ /* 0x000fe20008ffe4ff */
[----:B------:R-:W-:Y:S01]  /*7d40*/  UIADD3.X UR56, UR5, UR56, URZ, UP4, !UPT ;  /* 0x0000003805387290 */ /* 0x000fe2000a7fe43f */
[----:B------:R-:W-:Y:S01]  /*7d50*/  HMMA.16816.F32 R20, R16, R10, R20 ;  /* 0x0000000a1014723c */ /* 0x000fe20000001814 */
[----:B------:R-:W-:-:S02]  /*7d60*/  UIADD3.X UR57, UR5, UR57, URZ, UP3, !UPT ;  /* 0x0000003905397290 */ /* 0x000fc40009ffe43f */
[----:B------:R-:W-:Y:S01]  /*7d70*/  IADD3.X R127, R127, UR5, RZ, P0, !PT ;  /* 0x000000057f7f7c10 */ /* 0x000fe200087fe4ff */
[----:B------:R-:W-:Y:S02]  /*7d80*/  UIADD3.X UR58, UR5, UR58, URZ, UP2, !UPT ;  /* 0x0000003a053a7290 */ /* 0x000fe400097fe43f */
[----:B------:R-:W-:Y:S01]  /*7d90*/  IADD3.X R128, R128, UR5, RZ, P4, !PT ;  /* 0x0000000580807c10 */ /* 0x000fe2000a7fe4ff */
[----:B------:R-:W-:Y:S01]  /*7da0*/  UIADD3.X UR59, UR5, UR59, URZ, UP6, !UPT ;  /* 0x0000003b053b7290 */ /* 0x000fe2000b7fe43f */
[----:B------:R-:W-:Y:S01]  /*7db0*/  HMMA.16816.F32 R28, R16, R14, R28 ;  /* 0x0000000e101c723c */ /* 0x000fe2000000181c */
[----:B------:R-:W-:Y:S02]  /*7dc0*/  UIADD3.X UR60, UR5, UR60, URZ, UP5, !UPT ;  /* 0x0000003c053c7290 */ /* 0x000fe4000affe43f */
[----:B------:R-:W-:Y:S01]  /*7dd0*/  IADD3.X R129, R129, UR5, RZ, P6, !PT ;  /* 0x0000000581817c10 */ /* 0x000fe2000b7fe4ff */
[----:B------:R-:W-:Y:S01]  /*7de0*/  UIADD3 UR12, UR12, -0x40, URZ ;  /* 0xffffffc00c0c7890 */ /* 0x000fe2000fffe03f */
[----:B------:R-:W-:Y:S01]  /*7df0*/  IADD3.X R130, R130, UR5, RZ, P5, !PT ;  /* 0x0000000582827c10 */ /* 0x000fe2000affe4ff */
[----:B------:R-:W-:-:S03]  /*7e00*/  NOP ;  /* 0x0000000000007918 */ /* 0x000fc60000000000 */
[----:B------:R-:W-:-:S15]  /*7e10*/  @P3 BRA `(.L_x_2) ;  /* 0xffffffd000303947 */ /* 0x000fde000383ffff */
.L_x_1:
[----:B------:R-:W0:Y:S01]  /*7e20*/  S2R R12, SR_TID.X ;  /* 0x00000000000c7919 */ /* 0x000e220000002100 */
[----:B------:R-:W-:Y:S01]  /*7e30*/  F2FP.SATFINITE.E4M3.F32.PACK_AB_MERGE_C R24, R25, R24, RZ ;  /* 0x000000181918723e */ /* 0x000fe200048070ff */
[----:B------:R-:W1:Y:S01]  /*7e40*/  S2UR UR5, SR_CgaCtaId ;  /* 0x00000000000579c3 */ /* 0x000e620000008800 */
[----:B------:R-:W-:-:S07]  /*7e50*/  F2FP.SATFINITE.E4M3.F32.PACK_AB_MERGE_C R32, R33, R32, RZ ;  /* 0x000000202120723e */ /* 0x000fce00048070ff */
[----:B------:R-:W-:Y:S01]  /*7e60*/  BAR.SYNC.DEFER_BLOCKING 0x0 ;  /* 0x0000000000007b1d */ /* 0x000fe20000010000 */
[----:B------:R-:W-:Y:S02]  /*7e70*/  F2FP.SATFINITE.E4M3.F32.PACK_AB_MERGE_C R20, R21, R20, RZ ;  /* 0x000000141514723e */ /* 0x000fe400048070ff */
[----:B------:R-:W-:Y:S02]  /*7e80*/  F2FP.SATFINITE.E4M3.F32.PACK_AB_MERGE_C R26, R27, R26, RZ ;  /* 0x0000001a1b1a723e */ /* 0x000fe400048070ff */
[----:B------:R-:W-:Y:S01]  /*7e90*/  F2FP.SATFINITE.E4M3.F32.PACK_AB_MERGE_C R34, R35, R34, RZ ;  /* 0x000000222322723e */ /* 0x000fe200048070ff */
[----:B------:R-:W-:Y:S01]  /*7ea0*/  UMOV UR4, 0x400 ;  /* 0x0000040000047882 */ /* 0x000fe20000000000 */
[----:B------:R-:W-:Y:S01]  /*7eb0*/  F2FP.SATFINITE.E4M3.F32.PACK_AB_MERGE_C R22, R23, R22, RZ ;  /* 0x000000161716723e */ /* 0x000fe200048070ff */
[----:B------:R-:W-:Y:S01]  /*7ec0*/  ULDC.64 UR8, c[0x0][0x220] ;  /* 0x0000880000087ab9 */ /* 0x000fe20000000a00 */
[----:B------:R-:W-:Y:S01]  /*7ed0*/  LOP3.LUT R24, R24, 0xffff, RZ, 0xc0, !PT ;  /* 0x0000ffff18187812 */ /* 0x000fe200078ec0ff */
[----:B------:R-:W-:Y:S01]  /*7ee0*/  ULDC.64 UR10, c[0x0][0x228] ;  /* 0x00008a00000a7ab9 */ /* 0x000fe20000000a00 */
[----:B------:R-:W-:-:S02]  /*7ef0*/  LOP3.LUT R3, R32, 0xffff, RZ, 0xc0, !PT ;  /* 0x0000ffff20037812 */ /* 0x000fc400078ec0ff */
[----:B------:R-:W-:Y:S02]  /*7f00*/  LOP3.LUT R15, R20, 0xffff, RZ, 0xc0, !PT ;  /* 0x0000ffff140f7812 */ /* 0x000fe400078ec0ff */
[----:B------:R-:W-:Y:S02]  /*7f10*/  LOP3.LUT R26, R26, 0xffff, RZ, 0xc0, !PT ;  /* 0x0000ffff1a1a7812 */ /* 0x000fe400078ec0ff */
[----:B------:R-:W-:Y:S02]  /*7f20*/  LOP3.LUT R13, R34, 0xffff, RZ, 0xc0, !PT ;  /* 0x0000ffff220d7812 */ /* 0x000fe400078ec0ff */
[----:B------:R-:W-:Y:S02]  /*7f30*/  LOP3.LUT R17, R22, 0xffff, RZ, 0xc0, !PT ;  /* 0x0000ffff16117812 */ /* 0x000fe400078ec0ff */
[----:B------:R-:W-:Y:S01]  /*7f40*/  PRMT R5, R24, 0x3340, R3 ;  /* 0x0000334018057816 */ /* 0x000fe20000000003 */
[----:B-1----:R-:W-:Y:S01]  /*7f50*/  ULEA UR4, UR5, UR4, 0x18 ;  /* 0x0000000405047291 */ /* 0x002fe2000f8ec03f */
[----:B------:R-:W-:-:S02]  /*7f60*/  SHF.R.U32.HI R2, RZ, 0x8, R24 ;  /* 0x00000008ff027819 */ /* 0x000fc40000011618 */
[----:B------:R-:W-:Y:S01]  /*7f70*/  SHF.R.U32.HI R3, RZ, 0x8, R3 ;  /* 0x00000008ff037819 */ /* 0x000fe20000011603 */
[----:B------:R-:W-:Y:S01]  /*7f80*/  ULDC UR5, c[0x0][0x244] ;  /* 0x0000910000057ab9 */ /* 0x000fe20000000800 */
[--C-:B------:R-:W-:Y:S02]  /*7f90*/  PRMT R8, R15, 0x3340, R0.reuse ;  /* 0x000033400f087816 */ /* 0x100fe40000000000 */
[----:B0-----:R-:W-:Y:S02]  /*7fa0*/  LOP3.LUT R6, R12, 0x20, RZ, 0xc0, !PT ;  /* 0x000000200c067812 */ /* 0x001fe400078ec0ff */
[----:B------:R-:W-:Y:S02]  /*7fb0*/  PRMT R10, R17, 0x3340, R0 ;  /* 0x00003340110a7816 */ /* 0x000fe40000000000 */
[----:B------:R-:W-:Y:S01]  /*7fc0*/  PRMT R9, R26, 0x3340, R13 ;  /* 0x000033401a097816 */ /* 0x000fe2000000000d */
[C---:B------:R-:W-:Y:S01]  /*7fd0*/  IMAD.SHL.U32 R4, R6.reuse, 0x4, RZ ;  /* 0x0000000406047824 */ /* 0x040fe200078e00ff */
[----:B------:R-:W-:Y:S01]  /*7fe0*/  LOP3.LUT R3, R3, 0xffff, RZ, 0xc0, !PT ;  /* 0x0000ffff03037812 */ /* 0x000fe200078ec0ff */
[----:B------:R-:W-:Y:S01]  /*7ff0*/  IMAD.SHL.U32 R6, R6, 0x2, RZ ;  /* 0x0000000206067824 */ /* 0x000fe200078e00ff */
[----:B------:R-:W-:-:S02]  /*8000*/  LOP3.LUT R2, R2, 0xffff, RZ, 0xc0, !PT ;  /* 0x0000ffff02027812 */ /* 0x000fc400078ec0ff */
[----:B------:R-:W-:Y:S02]  /*8010*/  PRMT R7, R5, 0x5410, R8 ;  /* 0x0000541005077816 */ /* 0x000fe40000000008 */
[----:B------:R-:W-:Y:S02]  /*8020*/  LOP3.LUT R8, R47, R4, RZ, 0xfc, !PT ;  /* 0x000000042f087212 */ /* 0x000fe400078efcff */
[----:B------:R-:W-:Y:S02]  /*8030*/  PRMT R11, R9, 0x5410, R10 ;  /* 0x00005410090b7816 */ /* 0x000fe4000000000a */
[----:B------:R-:W-:Y:S02]  /*8040*/  PRMT R9, R2, 0x3340, R3 ;  /* 0x0000334002097816 */ /* 0x000fe40000000003 */
[----:B------:R-:W-:Y:S02]  /*8050*/  SHF.R.U32.HI R4, RZ, 0x8, R15 ;  /* 0x00000008ff047819 */ /* 0x000fe4000001160f */
[----:B------:R-:W-:-:S02]  /*8060*/  SHF.R.U32.HI R2, RZ, 0x8, R26 ;  /* 0x00000008ff027819 */ /* 0x000fc4000001161a */
[----:B------:R-:W-:Y:S02]  /*8070*/  SHF.R.U32.HI R3, RZ, 0x8, R13 ;  /* 0x00000008ff037819 */ /* 0x000fe4000001160d */
[----:B------:R-:W-:Y:S02]  /*8080*/  SHF.R.U32.HI R5, RZ, 0x8, R17 ;  /* 0x00000008ff057819 */ /* 0x000fe40000011611 */
[----:B------:R-:W-:Y:S02]  /*8090*/  LOP3.LUT R4, R4, 0xffff, RZ, 0xc0, !PT ;  /* 0x0000ffff04047812 */ /* 0x000fe400078ec0ff */
[----:B------:R-:W-:Y:S02]  /*80a0*/  LOP3.LUT R3, R3, 0xffff, RZ, 0xc0, !PT ;  /* 0x0000ffff03037812 */ /* 0x000fe400078ec0ff */
[----:B------:R-:W-:Y:S02]  /*80b0*/  LOP3.LUT R2, R2, 0xffff, RZ, 0xc0, !PT ;  /* 0x0000ffff02027812 */ /* 0x000fe400078ec0ff */
[----:B------:R-:W-:-:S02]  /*80c0*/  LOP3.LUT R5, R5, 0xffff, RZ, 0xc0, !PT ;  /* 0x0000ffff05057812 */ /* 0x000fc400078ec0ff */
[----:B------:R-:W-:Y:S02]  /*80d0*/  F2FP.SATFINITE.E4M3.F32.PACK_AB_MERGE_C R28, R29, R28, RZ ;  /* 0x0000001c1d1c723e */ /* 0x000fe400048070ff */
[----:B------:R-:W-:Y:S02]  /*80e0*/  F2FP.SATFINITE.E4M3.F32.PACK_AB_MERGE_C R30, R31, R30, RZ ;  /* 0x0000001e1f1e723e */ /* 0x000fe400048070ff */
[----:B------:R-:W-:Y:S02]  /*80f0*/  PRMT R4, R4, 0x3340, R1 ;  /* 0x0000334004047816 */ /* 0x000fe40000000001 */
[----:B------:R-:W-:Y:S02]  /*8100*/  PRMT R2, R2, 0x3340, R3 ;  /* 0x0000334002027816 */ /* 0x000fe40000000003 */
[----:B------:R-:W-:Y:S02]  /*8110*/  PRMT R5, R5, 0x3340, R0 ;  /* 0x0000334005057816 */ /* 0x000fe40000000000 */
[----:B------:R-:W-:-:S02]  /*8120*/  LOP3.LUT R28, R28, 0xffff, RZ, 0xc0, !PT ;  /* 0x0000ffff1c1c7812 */ /* 0x000fc400078ec0ff */
[----:B------:R-:W-:Y:S02]  /*8130*/  LOP3.LUT R8, R8, 0x3c, R43, 0xf8, !PT ;  /* 0x0000003c08087812 */ /* 0x000fe400078ef82b */
[----:B------:R-:W-:Y:S02]  /*8140*/  PRMT R9, R9, 0x5410, R4 ;  /* 0x0000541009097816 */ /* 0x000fe40000000004 */
[----:B------:R-:W-:Y:S02]  /*8150*/  LOP3.LUT R30, R30, 0xffff, RZ, 0xc0, !PT ;  /* 0x0000ffff1e1e7812 */ /* 0x000fe400078ec0ff */
[----:B------:R-:W-:Y:S02]  /*8160*/  PRMT R5, R2, 0x5410, R5 ;  /* 0x0000541002057816 */ /* 0x000fe40000000005 */
[--C-:B------:R-:W-:Y:S02]  /*8170*/  PRMT R7, R7, 0x4210, R28.reuse ;  /* 0x0000421007077816 */ /* 0x100fe4000000001c */
[----:B------:R-:W-:-:S02]  /*8180*/  PRMT R28, R9, 0x5210, R28 ;  /* 0x00005210091c7816 */ /* 0x000fc4000000001c */
[--C-:B------:R-:W-:Y:S01]  /*8190*/  PRMT R11, R11, 0x4210, R30.reuse ;  /* 0x000042100b0b7816 */ /* 0x100fe2000000001e */
[----:B------:R-:W-:Y:S01]  /*81a0*/  STS [R8+UR4], R7 ;  /* 0x0000000708007988 */ /* 0x000fe20008000804 */
[C---:B------:R-:W-:Y:S02]  /*81b0*/  LOP3.LUT R3, R8.reuse, 0x4, RZ, 0x3c, !PT ;  /* 0x0000000408037812 */ /* 0x040fe400078e3cff */
[----:B------:R-:W-:Y:S02]  /*81c0*/  PRMT R30, R5, 0x5210, R30 ;  /* 0x00005210051e7816 */ /* 0x000fe4000000001e */
[C---:B------:R-:W-:Y:S01]  /*81d0*/  LOP3.LUT R4, R8.reuse, 0x40, RZ, 0x3c, !PT ;  /* 0x0000004008047812 */ /* 0x040fe200078e3cff */
[----:B------:R0:W-:Y:S01]  /*81e0*/  STS [R3+UR4+0x200], R28 ;  /* 0x0002001c03007988 */ /* 0x0001e20008000804 */
[----:B------:R-:W-:Y:S02]  /*81f0*/  LOP3.LUT R5, R8, 0x44, RZ, 0x3c, !PT ;  /* 0x0000004408057812 */ /* 0x000fe400078e3cff */
[--C-:B------:R-:W-:Y:S01]  /*8200*/  SHF.R.S32.HI R10, RZ, 0x3, R12.reuse ;  /* 0x00000003ff0a7819 */ /* 0x100fe2000001140c */
[----:B------:R-:W-:Y:S01]  /*8210*/  STS [R4+UR4+0x100], R11 ;  /* 0x0001000b04007988 */ /* 0x000fe20008000804 */
[----:B------:R-:W-:-:S02]  /*8220*/  SHF.R.S32.HI R2, RZ, 0x4, R12 ;  /* 0x00000004ff027819 */ /* 0x000fc4000001140c */
[----:B------:R-:W-:Y:S01]  /*8230*/  SGXT R10, R10, 0x1 ;  /* 0x000000010a0a781a */ /* 0x000fe20000000200 */
[----:B------:R1:W-:Y:S01]  /*8240*/  STS [R5+UR4+0x300], R30 ;  /* 0x0003001e05007988 */ /* 0x0003e20008000804 */
[----:B------:R-:W-:Y:S02]  /*8250*/  SGXT R2, R2, 0x1 ;  /* 0x000000010202781a */ /* 0x000fe40000000200 */
[----:B------:R-:W-:Y:S02]  /*8260*/  LOP3.LUT R13, R10, 0x140, RZ, 0xc0, !PT ;  /* 0x000001400a0d7812 */ /* 0x000fe400078ec0ff */
[----:B------:R-:W-:Y:S02]  /*8270*/  SHF.R.U32.HI R19, RZ, 0x4, R12 ;  /* 0x00000004ff137819 */ /* 0x000fe4000001160c */
[----:B------:R-:W-:Y:S02]  /*8280*/  LOP3.LUT R13, R13, 0x38, R44, 0xf8, !PT ;  /* 0x000000380d0d7812 */ /* 0x000fe400078ef82c */
[----:B0-----:R-:W-:-:S02]  /*8290*/  LEA.HI R3, R12, 0x3c, RZ, 0x1c ;  /* 0x0000003c0c037811 */ /* 0x001fc400078fe0ff */
[----:B------:R-:W-:Y:S02]  /*82a0*/  LOP3.LUT R13, R13, R6, RZ, 0x3c, !PT ;  /* 0x000000060d0d7212 */ /* 0x000fe400078e3cff */
[----:B------:R-:W-:Y:S02]  /*82b0*/  SGXT.U32 R19, R19, 0x2 ;  /* 0x000000021313781a */ /* 0x000fe40000000000 */
[----:B------:R-:W-:Y:S01]  /*82c0*/  LOP3.LUT R6, R13, 0x204, R2, 0xf8, !PT ;  /* 0x000002040d067812 */ /* 0x000fe200078ef802 */
[----:B------:R-:W-:Y:S01]  /*82d0*/  BAR.SYNC.DEFER_BLOCKING 0x0 ;  /* 0x0000000000007b1d */ /* 0x000fe20000010000 */
[C---:B------:R-:W-:Y:S01]  /*82e0*/  IMAD R2, R0.reuse, UR5, RZ ;  /* 0x0000000500027c24 */ /* 0x040fe2000f8e02ff */
[----:B------:R-:W-:Y:S02]  /*82f0*/  ISETP.GE.AND P0, PT, R0, UR10, PT ;  /* 0x0000000a00007c0c */ /* 0x000fe4000bf06270 */
[----:B------:R-:W-:Y:S02]  /*8300*/  LOP3.LUT R9, R6, 0x4, RZ, 0x3c, !PT ;  /* 0x0000000406097812 */ /* 0x000fe400078e3cff */
[----:B------:R-:W-:Y:S01]  /*8310*/  IADD3 R21, P1, R2, UR8, RZ ;  /* 0x0000000802157c10 */ /* 0x000fe2000ff3e0ff */
[----:B------:R-:W-:Y:S01]  /*8320*/  ULDC UR5, c[0x0][0x248] ;  /* 0x0000920000057ab9 */ /* 0x000fe20000000800 */
[----:B------:R-:W-:-:S02]  /*8330*/  LOP3.LUT R0, R42, R3, RZ, 0xfc, !PT ;  /* 0x000000032a007212 */ /* 0x000fc400078efcff */
[----:B------:R-:W-:Y:S02]  /*8340*/  LEA.HI.X.SX32 R23, R2, UR9, 0x1, P1 ;  /* 0x0000000902177c11 */ /* 0x000fe400088f0eff */
[C---:B------:R-:W-:Y:S02]  /*8350*/  LOP3.LUT R3, R42.reuse, R19, RZ, 0xfc, !PT ;  /* 0x000000132a037212 */ /* 0x040fe400078efcff */
[--C-:B------:R-:W-:Y:S02]  /*8360*/  LOP3.LUT R2, R42, 0x4, R19.reuse, 0xfe, !PT ;  /* 0x000000042a027812 */ /* 0x100fe400078efe13 */
[C---:B------:R-:W-:Y:S01]  /*8370*/  ISETP.LT.AND P1, PT, R3.reuse, UR11, !P0 ;  /* 0x0000000b03007c0c */ /* 0x040fe2000c721270 */
[----:B------:R-:W-:Y:S01]  /*8380*/  IMAD R3, R3, UR5, RZ ;  /* 0x0000000503037c24 */ /* 0x000fe2000f8e02ff */
[C---:B------:R-:W-:Y:S01]  /*8390*/  ISETP.LT.AND P4, PT, R2.reuse, UR11, !P0 ;  /* 0x0000000b02007c0c */ /* 0x040fe2000c781270 */
[----:B-1----:R-:W-:Y:S01]  /*83a0*/  IMAD R5, R2, UR5, RZ ;  /* 0x0000000502057c24 */ /* 0x002fe2000f8e02ff */
[----:B------:R-:W-:-:S02]  /*83b0*/  LOP3.LUT R28, R42, 0x38, R19, 0xfe, !PT ;  /* 0x000000382a1c7812 */ /* 0x000fc400078efe13 */
[----:B------:R-:W-:Y:S01]  /*83c0*/  IADD3 R2, P2, R3, R21, RZ ;  /* 0x0000001503027210 */ /* 0x000fe20007f5e0ff */
[----:B------:R-:W0:Y:S01]  /*83d0*/  LDS R22, [R6+UR4] ;  /* 0x0000000406167984 */ /* 0x000e220008000800 */
[C-C-:B------:R-:W-:Y:S02]  /*83e0*/  LOP3.LUT R13, R42.reuse, 0x34, R19.reuse, 0xfe, !PT ;  /* 0x000000342a0d7812 */ /* 0x140fe400078efe13 */
[C-C-:B------:R-:W-:Y:S01]  /*83f0*/  LOP3.LUT R11, R42.reuse, 0x30, R19.reuse, 0xfe, !PT ;  /* 0x000000302a0b7812 */ /* 0x140fe200078efe13 */
[----:B------:R-:W1:Y:S01]  /*8400*/  LDS R25, [R9+UR4] ;  /* 0x0000000409197984 */ /* 0x000e620008000800 */
[C-C-:B------:R-:W-:Y:S02]  /*8410*/  LOP3.LUT R10, R42.reuse, 0x2c, R19.reuse, 0xfe, !PT ;  /* 0x0000002c2a0a7812 */ /* 0x140fe400078efe13 */
[C-C-:B------:R-:W-:Y:S01]  /*8420*/  LOP3.LUT R12, R42.reuse, 0x28, R19.reuse, 0xfe, !PT ;  /* 0x000000282a0c7812 */ /* 0x140fe200078efe13 */
[----:B------:R-:W2:Y:S01]  /*8430*/  LDS R24, [R6+UR4+0x80] ;  /* 0x0000800406187984 */ /* 0x000ea20008000800 */
[----:B------:R-:W-:-:S02]  /*8440*/  LOP3.LUT R14, R42, 0x24, R19, 0xfe, !PT ;  /* 0x000000242a0e7812 */ /* 0x000fc400078efe13 */
[C-C-:B------:R-:W-:Y:S01]  /*8450*/  LOP3.LUT R15, R42.reuse, 0x20, R19.reuse, 0xfe, !PT ;  /* 0x000000202a0f7812 */ /* 0x140fe200078efe13 */
[----:B------:R3:W4:Y:S01]  /*8460*/  LDS R26, [R9+UR4+0x80] ;  /* 0x00008004091a7984 */ /* 0x0007220008000800 */
[C-C-:B------:R-:W-:Y:S02]  /*8470*/  LOP3.LUT R16, R42.reuse, 0x1c, R19.reuse, 0xfe, !PT ;  /* 0x0000001c2a107812 */ /* 0x140fe400078efe13 */
[C-C-:B------:R-:W-:Y:S02]  /*8480*/  LOP3.LUT R17, R42.reuse, 0x18, R19.reuse, 0xfe, !PT ;  /* 0x000000182a117812 */ /* 0x140fe400078efe13 */
[C-C-:B------:R-:W-:Y:S02]  /*8490*/  LOP3.LUT R7, R42.reuse, 0x10, R19.reuse, 0xfe, !PT ;  /* 0x000000102a077812 */ /* 0x140fe400078efe13 */
[----:B------:R-:W-:Y:S02]  /*84a0*/  IADD3 R4, P3, R5, R21, RZ ;  /* 0x0000001505047210 */ /* 0x000fe40007f7e0ff */
[----:B---3--:R-:W-:-:S02]  /*84b0*/  LOP3.LUT R9, R42, 0x14, R19, 0xfe, !PT ;  /* 0x000000142a097812 */ /* 0x008fc400078efe13 */
[C-C-:B------:R-:W-:Y:S02]  /*84c0*/  LOP3.LUT R6, R42.reuse, 0xc, R19.reuse, 0xfe, !PT ;  /* 0x0000000c2a067812 */ /* 0x140fe400078efe13 */
[----:B------:R-:W-:Y:S01]  /*84d0*/  LOP3.LUT R42, R42, 0x8, R19, 0xfe, !PT ;  /* 0x000000082a2a7812 */ /* 0x000fe200078efe13 */
[----:B------:R-:W-:Y:S01]  /*84e0*/  IMAD R19, R7, UR5, RZ ;  /* 0x0000000507137c24 */ /* 0x000fe2000f8e02ff */
[-C--:B------:R-:W-:Y:S01]  /*84f0*/  LEA.HI.X.SX32 R3, R3, R23.reuse, 0x1, P2 ;  /* 0x0000001703037211 */ /* 0x080fe200010f0eff */
[----:B------:R-:W-:Y:S01]  /*8500*/  IMAD R18, R6, UR5, RZ ;  /* 0x0000000506127c24 */ /* 0x000fe2000f8e02ff */
[----:B------:R-:W-:Y:S01]  /*8510*/  LEA.HI.X.SX32 R5, R5, R23, 0x1, P3 ;  /* 0x0000001705057211 */ /* 0x000fe200018f0eff */
[----:B------:R-:W-:Y:S01]  /*8520*/  IMAD R20, R9, UR5, RZ ;  /* 0x0000000509147c24 */ /* 0x000fe2000f8e02ff */
[C---:B------:R-:W-:Y:S01]  /*8530*/  ISETP.LT.AND P2, PT, R42.reuse, UR11, !P0 ;  /* 0x0000000b2a007c0c */ /* 0x040fe2000c741270 */
[----:B------:R-:W-:Y:S01]  /*8540*/  IMAD R42, R42, UR5, RZ ;  /* 0x000000052a2a7c24 */ /* 0x000fe2000f8e02ff */
[----:B------:R-:W-:-:S02]  /*8550*/  ISETP.LT.AND P3, PT, R7, UR11, !P0 ;  /* 0x0000000b07007c0c */ /* 0x000fc4000c761270 */
[----:B------:R-:W-:Y:S02]  /*8560*/  IADD3 R8, P5, R18, R21, RZ ;  /* 0x0000001512087210 */ /* 0x000fe40007fbe0ff */
[----:B0-----:R-:W-:Y:S02]  /*8570*/  PRMT R27, R22, 0x7770, RZ ;  /* 0x00007770161b7816 */ /* 0x001fe400000000ff */
[----:B-1----:R-:W-:-:S03]  /*8580*/  PRMT R29, R25, 0x7770, RZ ;  /* 0x00007770191d7816 */ /* 0x002fc600000000ff */
[----:B------:R2:W-:Y:S01]  /*8590*/  @P1 STG.E.U8 desc[UR6][R2.64], R27 ;  /* 0x0000001b02001986 */ /* 0x0005e2000c101106 */
[----:B------:R-:W-:Y:S02]  /*85a0*/  ISETP.LT.AND P1, PT, R9, UR11, !P0 ;  /* 0x0000000b09007c0c */ /* 0x000fe4000c721270 */
[----:B------:R-:W-:Y:S01]  /*85b0*/  LEA.HI.X.SX32 R9, R18, R23, 0x1, P5 ;  /* 0x0000001712097211 */ /* 0x000fe200028f0eff */
[----:B------:R4:W-:Y:S01]  /*85c0*/  @P4 STG.E.U8 desc[UR6][R4.64], R29 ;  /* 0x0000001d04004986 */ /* 0x0009e2000c101106 */
[----:B------:R-:W-:Y:S02]  /*85d0*/  ISETP.LT.AND P4, PT, R6, UR11, !P0 ;  /* 0x0000000b06007c0c */ /* 0x000fe4000c781270 */
[C---:B------:R-:W-:Y:S02]  /*85e0*/  IADD3 R6, P6, R42.reuse, R21, RZ ;  /* 0x000000152a067210 */ /* 0x040fe40007fde0ff */
[----:B------:R-:W-:Y:S02]  /*85f0*/  PRMT R31, R25, 0x7771, RZ ;  /* 0x00007771191f7816 */ /* 0x000fe400000000ff */
[----:B------:R-:W-:-:S02]  /*8600*/  LEA.HI.X.SX32 R7, R42, R23, 0x1, P6 ;  /* 0x000000172a077211 */ /* 0x000fc400030f0eff */
[----:B--2---:R-:W-:Y:S02]  /*8610*/  PRMT R27, R24, 0x7770, RZ ;  /* 0x00007770181b7816 */ /* 0x004fe400000000ff */
[CC--:B------:R-:W-:Y:S02]  /*8620*/  IADD3 R2, P6, R19.reuse, R21.reuse, RZ ;  /* 0x0000001513027210 */ /* 0x0c0fe40007fde0ff */
[----:B----4-:R-:W-:Y:S01]  /*8630*/  PRMT R29, R26, 0x7770, RZ ;  /* 0x000077701a1d7816 */ /* 0x010fe200000000ff */
[----:B------:R0:W-:Y:S01]  /*8640*/  @P2 STG.E.U8 desc[UR6][R6.64], R27 ;  /* 0x0000001b06002986 */ /* 0x0001e2000c101106 */
[C---:B------:R-:W-:Y:S02]  /*8650*/  IADD3 R4, P2, R20.reuse, R21, RZ ;  /* 0x0000001514047210 */ /* 0x040fe40007f5e0ff */
[-C--:B------:R-:W-:Y:S01]  /*8660*/  LEA.HI.X.SX32 R3, R19, R23.reuse, 0x1, P6 ;  /* 0x0000001713037211 */ /* 0x080fe200030f0eff */
[----:B------:R-:W-:Y:S01]  /*8670*/  @P4 STG.E.U8 desc[UR6][R8.64], R29 ;  /* 0x0000001d08004986 */ /* 0x000fe2000c101106 */
[----:B------:R-:W-:-:S02]  /*8680*/  LEA.HI.X.SX32 R5, R20, R23, 0x1, P2 ;  /* 0x0000001714057211 */ /* 0x000fc400010f0eff */
[C---:B------:R-:W-:Y:S01]  /*8690*/  ISETP.LT.AND P2, PT, R17.reuse, UR11, !P0 ;  /* 0x0000000b11007c0c */ /* 0x040fe2000c741270 */
[----:B------:R-:W-:Y:S01]  /*86a0*/  IMAD R17, R17, UR5, RZ ;  /* 0x0000000511117c24 */ /* 0x000fe2000f8e02ff */
[----:B------:R-:W-:Y:S02]  /*86b0*/  PRMT R19, R22, 0x7771, RZ ;  /* 0x0000777116137816 */ /* 0x000fe400000000ff */
[C---:B------:R-:W-:Y:S01]  /*86c0*/  ISETP.LT.AND P4, PT, R14.reuse, UR11, !P0 ;  /* 0x0000000b0e007c0c */ /* 0x040fe2000c781270 */
[----:B------:R-:W-:Y:S01]  /*86d0*/  IMAD R14, R14, UR5, RZ ;  /* 0x000000050e0e7c24 */ /* 0x000fe2000f8e02ff */
[----:B0-----:R-:W-:Y:S01]  /*86e0*/  IADD3 R6, P5, R17, R21, RZ ;  /* 0x0000001511067210 */ /* 0x001fe20007fbe0ff */
[----:B------:R0:W-:Y:S01]  /*86f0*/  @P3 STG.E.U8 desc[UR6][R2.64], R19 ;  /* 0x0000001302003986 */ /* 0x0001e2000c101106 */
[C---:B------:R-:W-:Y:S01]  /*8700*/  ISETP.LT.AND P3, PT, R15.reuse, UR11, !P0 ;  /* 0x0000000b0f007c0c */ /* 0x040fe2000c761270 */
[----:B------:R-:W-:Y:S01]  /*8710*/  IMAD R15, R15, UR5, RZ ;  /* 0x000000050f0f7c24 */ /* 0x000fe2000f8e02ff */
[----:B------:R-:W-:Y:S01]  /*8720*/  LEA.HI.X.SX32 R7, R17, R23, 0x1, P5 ;  /* 0x0000001711077211 */ /* 0x000fe200028f0eff */
[----:B------:R1:W-:Y:S01]  /*8730*/  @P1 STG.E.U8 desc[UR6][R4.64], R31 ;  /* 0x0000001f04001986 */ /* 0x0003e2000c101106 */
[C---:B------:R-:W-:Y:S01]  /*8740*/  ISETP.LT.AND P1, PT, R16.reuse, UR11, !P0 ;  /* 0x0000000b10007c0c */ /* 0x040fe2000c721270 */
[----:B------:R-:W-:Y:S01]  /*8750*/  IMAD R16, R16, UR5, RZ ;  /* 0x0000000510107c24 */ /* 0x000fe2000f8e02ff */
[----:B------:R-:W-:-:S02]  /*8760*/  PRMT R17, R24, 0x7771, RZ ;  /* 0x0000777118117816 */ /* 0x000fc400000000ff */
[C---:B------:R-:W-:Y:S02]  /*8770*/  PRMT R27, R25.reuse, 0x7772, RZ ;  /* 0x00007772191b7816 */ /* 0x040fe400000000ff */
[----:B------:R-:W-:Y:S01]  /*8780*/  PRMT R25, R25, 0x7773, RZ ;  /* 0x0000777319197816 */ /* 0x000fe200000000ff */
[----:B------:R2:W-:Y:S01]  /*8790*/  @P2 STG.E.U8 desc[UR6][R6.64], R17 ;  /* 0x0000001106002986 */ /* 0x0005e2000c101106 */
[-C--:B0-----:R-:W-:Y:S02]  /*87a0*/  IADD3 R2, P6, R16, R21.reuse, RZ ;  /* 0x0000001510027210 */ /* 0x081fe40007fde0ff */
[-C--:B------:R-:W-:Y:S02]  /*87b0*/  IADD3 R8, P2, R14, R21.reuse, RZ ;  /* 0x000000150e087210 */ /* 0x080fe40007f5e0ff */
[C---:B-1----:R-:W-:Y:S02]  /*87c0*/  IADD3 R4, P5, R15.reuse, R21, RZ ;  /* 0x000000150f047210 */ /* 0x042fe40007fbe0ff */
[-C--:B------:R-:W-:Y:S01]  /*87d0*/  LEA.HI.X.SX32 R3, R16, R23.reuse, 0x1, P6 ;  /* 0x0000001710037211 */ /* 0x080fe200030f0eff */
[----:B------:R-:W-:Y:S01]  /*87e0*/  IMAD R16, R0, UR5, RZ ;  /* 0x0000000500107c24 */ /* 0x000fe2000f8e02ff */
[----:B------:R-:W-:-:S02]  /*87f0*/  LEA.HI.X.SX32 R5, R15, R23, 0x1, P5 ;  /* 0x000000170f057211 */ /* 0x000fc400028f0eff */
[----:B------:R-:W-:Y:S02]  /*8800*/  PRMT R15, R26, 0x7771, RZ ;  /* 0x000077711a0f7816 */ /* 0x000fe400000000ff */
[----:B------:R-:W-:Y:S02]  /*8810*/  PRMT R19, R22, 0x7772, RZ ;  /* 0x0000777216137816 */ /* 0x000fe400000000ff */
[----:B------:R-:W-:Y:S01]  /*8820*/  LEA.HI.X.SX32 R9, R14, R23, 0x1, P2 ;  /* 0x000000170e097211 */ /* 0x000fe200010f0eff */
[----:B------:R0:W-:Y:S01]  /*8830*/  @P1 STG.E.U8 desc[UR6][R2.64], R15 ;  /* 0x0000000f02001986 */ /* 0x0001e2000c101106 */
[----:B------:R-:W-:Y:S01]  /*8840*/  ISETP.LT.AND P1, PT, R0, UR11, !P0 ;  /* 0x0000000b00007c0c */ /* 0x000fe2000c721270 */
[----:B------:R-:W-:Y:S01]  /*8850*/  IMAD R0, R11, UR5, RZ ;  /* 0x000000050b007c24 */ /* 0x000fe2000f8e02ff */
[C---:B------:R-:W-:Y:S01]  /*8860*/  ISETP.LT.AND P5, PT, R12.reuse, UR11, !P0 ;  /* 0x0000000b0c007c0c */ /* 0x040fe2000c7a1270 */
[----:B------:R1:W-:Y:S01]  /*8870*/  @P3 STG.E.U8 desc[UR6][R4.64], R19 ;  /* 0x0000001304003986 */ /* 0x0003e2000c101106 */
[----:B------:R-:W-:Y:S01]  /*8880*/  IMAD R12, R12, UR5, RZ ;  /* 0x000000050c0c7c24 */ /* 0x000fe2000f8e02ff */
[----:B--2---:R-:W-:Y:S01]  /*8890*/  PRMT R17, R26, 0x7772, RZ ;  /* 0x000077721a117816 */ /* 0x004fe200000000ff */
[----:B------:R-:W-:Y:S01]  /*88a0*/  IMAD R14, R13, UR5, RZ ;  /* 0x000000050d0e7c24 */ /* 0x000fe2000f8e02ff */
[----:B------:R2:W-:Y:S01]  /*88b0*/  @P4 STG.E.U8 desc[UR6][R8.64], R27 ;  /* 0x0000001b08004986 */ /* 0x0005e2000c101106 */
[C---:B------:R-:W-:Y:S01]  /*88c0*/  ISETP.LT.AND P4, PT, R10.reuse, UR11, !P0 ;  /* 0x0000000b0a007c0c */ /* 0x040fe2000c781270 */
[----:B------:R-:W-:Y:S01]  /*88d0*/  IMAD R10, R10, UR5, RZ ;  /* 0x000000050a0a7c24 */ /* 0x000fe2000f8e02ff */
[-C--:B------:R-:W-:Y:S01]  /*88e0*/  IADD3 R6, P3, R0, R21.reuse, RZ ;  /* 0x0000001500067210 */ /* 0x080fe20007f7e0ff */
[----:B0-----:R-:W-:Y:S01]  /*88f0*/  IMAD R15, R28, UR5, RZ ;  /* 0x000000051c0f7c24 */ /* 0x001fe2000f8e02ff */
[----:B------:R-:W-:-:S02]  /*8900*/  IADD3 R2, P6, R12, R21, RZ ;  /* 0x000000150c027210 */ /* 0x000fc40007fde0ff */
[----:B------:R-:W-:Y:S02]  /*8910*/  LEA.HI.X.SX32 R7, R0, R23, 0x1, P3 ;  /* 0x0000001700077211 */ /* 0x000fe400018f0eff */
[C---:B-1----:R-:W-:Y:S02]  /*8920*/  IADD3 R4, P2, R10.reuse, R21, RZ ;  /* 0x000000150a047210 */ /* 0x042fe40007f5e0ff */
[----:B------:R-:W-:Y:S02]  /*8930*/  ISETP.LT.AND P3, PT, R11, UR11, !P0 ;  /* 0x0000000b0b007c0c */ /* 0x000fe4000c761270 */
[----:B------:R-:W-:Y:S02]  /*8940*/  LEA.HI.X.SX32 R5, R10, R23, 0x1, P2 ;  /* 0x000000170a057211 */ /* 0x000fe400010f0eff */
[----:B------:R-:W-:Y:S02]  /*8950*/  IADD3 R10, P2, R15, R21, RZ ;  /* 0x000000150f0a7210 */ /* 0x000fe40007f5e0ff */
[----:B------:R-:W-:-:S02]  /*8960*/  LEA.HI.X.SX32 R3, R12, R23, 0x1, P6 ;  /* 0x000000170c037211 */ /* 0x000fc400030f0eff */
[----:B------:R-:W-:Y:S02]  /*8970*/  LEA.HI.X.SX32 R11, R15, R23, 0x1, P2 ;  /* 0x000000170f0b7211 */ /* 0x000fe400010f0eff */
[----:B------:R-:W-:Y:S02]  /*8980*/  ISETP.LT.AND P2, PT, R13, UR11, !P0 ;  /* 0x0000000b0d007c0c */ /* 0x000fe4000c741270 */
[----:B------:R-:W-:Y:S02]  /*8990*/  ISETP.LT.AND P0, PT, R28, UR11, !P0 ;  /* 0x0000000b1c007c0c */ /* 0x000fe4000c701270 */
[----:B--2---:R-:W-:Y:S02]  /*89a0*/  IADD3 R8, P6, R14, R21, RZ ;  /* 0x000000150e087210 */ /* 0x004fe40007fde0ff */
[----:B------:R-:W-:Y:S02]  /*89b0*/  PRMT R15, R24, 0x7772, RZ ;  /* 0x00007772180f7816 */ /* 0x000fe400000000ff */
[----:B------:R-:W-:-:S02]  /*89c0*/  LEA.HI.X.SX32 R9, R14, R23, 0x1, P6 ;  /* 0x000000170e097211 */ /* 0x000fc400030f0eff */
[----:B------:R-:W-:Y:S01]  /*89d0*/  PRMT R19, R22, 0x7773, RZ ;  /* 0x0000777316137816 */ /* 0x000fe200000000ff */
[----:B------:R0:W-:Y:S01]  /*89e0*/  @P5 STG.E.U8 desc[UR6][R2.64], R15 ;  /* 0x0000000f02005986 */ /* 0x0001e2000c101106 */
[----:B------:R-:W-:Y:S02]  /*89f0*/  IADD3 R12, P6, R16, R21, RZ ;  /* 0x00000015100c7210 */ /* 0x000fe40007fde0ff */
[----:B------:R-:W-:Y:S01]  /*8a00*/  PRMT R21, R24, 0x7773, RZ ;  /* 0x0000777318157816 */ /* 0x000fe200000000ff */
[----:B------:R0:W-:Y:S01]  /*8a10*/  @P4 STG.E.U8 desc[UR6][R4.64], R17 ;  /* 0x0000001104004986 */ /* 0x0001e2000c101106 */
[----:B------:R-:W-:Y:S02]  /*8a20*/  LEA.HI.X.SX32 R13, R16, R23, 0x1, P6 ;  /* 0x00000017100d7211 */ /* 0x000fe400030f0eff */
[----:B------:R-:W-:Y:S01]  /*8a30*/  PRMT R23, R26, 0x7773, RZ ;  /* 0x000077731a177816 */ /* 0x000fe200000000ff */
[----:B------:R0:W-:Y:S04]  /*8a40*/  @P3 STG.E.U8 desc[UR6][R6.64], R19 ;  /* 0x0000001306003986 */ /* 0x0001e8000c101106 */
[----:B------:R0:W-:Y:S04]  /*8a50*/  @P2 STG.E.U8 desc[UR6][R8.64], R25 ;  /* 0x0000001908002986 */ /* 0x0001e8000c101106 */
[----:B------:R0:W-:Y:S01]  /*8a60*/  @P0 STG.E.U8 desc[UR6][R10.64], R21 ;  /* 0x000000150a000986 */ /* 0x0001e2000c101106 */
[----:B------:R-:W-:Y:S05]  /*8a70*/  @!P1 EXIT ;  /* 0x000000000000994d */ /* 0x000fea0003800000 */
[----:B------:R-:W-:Y:S01]  /*8a80*/  STG.E.U8 desc[UR6][R12.64], R23 ;  /* 0x000000170c007986 */ /* 0x000fe2000c101106 */
[----:B------:R-:W-:Y:S05]  /*8a90*/  EXIT ;  /* 0x000000000000794d */ /* 0x000fea0003800000 */
.L_x_3:
[----:B------:R-:W-:-:S00]  /*8aa0*/  BRA `(.L_x_3) ;  /* 0xfffffffc00fc7947 */ /* 0x000fc0000383ffff */
[----:B------:R-:W-:-:S00]  /*8ab0*/  NOP ;  /* 0x0000000000007918 */ /* 0x000fc00000000000 */
        /* <DEDUP_REMOVED lines=12> */
.L_x_4:


//--------------------- .nv.shared.matmul_kernel  --------------------------
	.section	.nv.shared.matmul_kernel,"aw",@nobits
	.sectionflags	@""
	.align	16
	.zero		1024


//--------------------- .nv.shared.reserved.0     --------------------------
	.section	.nv.shared.reserved.0,"aw",@nobits
	.weak		__nv_reservedSMEM_offset_0_alias
	.size		__nv_reservedSMEM_offset_0_alias, 0, 0
	.other		__nv_reservedSMEM_offset_0_alias,@"STO_CUDA_RESERVED_SHARED STV_DEFAULT"
__nv_reservedSMEM_offset_0_alias:
	.zero		0


//--------------------- .nv.constant0.matmul_kernel --------------------------
	.section	.nv.constant0.matmul_kernel,"a",@progbits
	.sectionflags	@""
	.align	4
.nv.constant0.matmul_kernel:
	.zero		608


//--------------------- SYMBOLS --------------------------

	.type		.nv.reservedSmem.offset0,@object
	.size		.nv.reservedSmem.offset0,0x4
